//
// Generated by NVIDIA NVVM Compiler
//
// Compiler Build ID: CL-36424714
// Cuda compilation tools, release 13.0, V13.0.88
// Based on NVVM 20.0.0
//

.version 9.0
.target sm_100
.address_size 64

	// .globl	_Z17initialize_kerneliPd
.func  (.param .b64 func_retval0) __internal_accurate_pow
(
	.param .b64 __internal_accurate_pow_param_0
)
;

.visible .entry _Z17initialize_kerneliPd(
	.param .u32 _Z17initialize_kerneliPd_param_0,
	.param .u64 .ptr .align 1 _Z17initialize_kerneliPd_param_1
)
{
	.reg .pred 	%p<2>;
	.reg .b32 	%r<6>;
	.reg .b64 	%rd<6>;

	ld.param.u32 	%r2, [_Z17initialize_kerneliPd_param_0];
	ld.param.u64 	%rd1, [_Z17initialize_kerneliPd_param_1];
	mov.u32 	%r3, %ctaid.x;
	mov.u32 	%r4, %ntid.x;
	mov.u32 	%r5, %tid.x;
	mad.lo.s32 	%r1, %r3, %r4, %r5;
	setp.ge.s32 	%p1, %r1, %r2;
	@%p1 bra 	$L__BB0_2;
	cvta.to.global.u64 	%rd2, %rd1;
	mul.wide.s32 	%rd3, %r1, 8;
	add.s64 	%rd4, %rd2, %rd3;
	mov.b64 	%rd5, 9218868437227405311;
	st.global.u64 	[%rd4], %rd5;
$L__BB0_2:
	ret;

}
	// .globl	_Z20find_cheapest_kerneliPKdS0_PViPdPiS4_
.visible .entry _Z20find_cheapest_kerneliPKdS0_PViPdPiS4_(
	.param .u32 _Z20find_cheapest_kerneliPKdS0_PViPdPiS4__param_0,
	.param .u64 .ptr .align 1 _Z20find_cheapest_kerneliPKdS0_PViPdPiS4__param_1,
	.param .u64 .ptr .align 1 _Z20find_cheapest_kerneliPKdS0_PViPdPiS4__param_2,
	.param .u64 .ptr .align 1 _Z20find_cheapest_kerneliPKdS0_PViPdPiS4__param_3,
	.param .u64 .ptr .align 1 _Z20find_cheapest_kerneliPKdS0_PViPdPiS4__param_4,
	.param .u64 .ptr .align 1 _Z20find_cheapest_kerneliPKdS0_PViPdPiS4__param_5,
	.param .u64 .ptr .align 1 _Z20find_cheapest_kerneliPKdS0_PViPdPiS4__param_6
)
{
	.reg .pred 	%p<42>;
	.reg .b32 	%r<66>;
	.reg .b64 	%rd<61>;
	.reg .b64 	%fd<44>;

	ld.param.u32 	%r31, [_Z20find_cheapest_kerneliPKdS0_PViPdPiS4__param_0];
	ld.param.u64 	%rd17, [_Z20find_cheapest_kerneliPKdS0_PViPdPiS4__param_1];
	ld.param.u64 	%rd18, [_Z20find_cheapest_kerneliPKdS0_PViPdPiS4__param_2];
	ld.param.u64 	%rd19, [_Z20find_cheapest_kerneliPKdS0_PViPdPiS4__param_3];
	ld.param.u64 	%rd20, [_Z20find_cheapest_kerneliPKdS0_PViPdPiS4__param_4];
	ld.param.u64 	%rd21, [_Z20find_cheapest_kerneliPKdS0_PViPdPiS4__param_5];
	ld.param.u64 	%rd22, [_Z20find_cheapest_kerneliPKdS0_PViPdPiS4__param_6];
	cvta.to.global.u64 	%rd1, %rd22;
	cvta.to.global.u64 	%rd2, %rd21;
	cvta.to.global.u64 	%rd3, %rd20;
	cvta.to.global.u64 	%rd4, %rd18;
	cvta.to.global.u64 	%rd5, %rd17;
	cvta.to.global.u64 	%rd6, %rd19;
	mov.u32 	%r32, %ctaid.x;
	mov.u32 	%r1, %ntid.x;
	mov.u32 	%r33, %tid.x;
	mad.lo.s32 	%r56, %r32, %r1, %r33;
	setp.ge.s32 	%p2, %r56, %r31;
	@%p2 bra 	$L__BB1_35;
	mov.f64 	%fd17, 0d4000000000000000;
	{
	.reg .b32 %temp; 
	mov.b64 	{%temp, %r3}, %fd17;
	}
	and.b32  	%r4, %r3, 2146435072;
	setp.eq.s32 	%p3, %r4, 1062207488;
	setp.lt.s32 	%p4, %r3, 0;
	selp.b32 	%r5, 0, 2146435072, %p4;
	and.b32  	%r34, %r3, 2147483647;
	setp.ne.s32 	%p5, %r34, 1071644672;
	and.pred  	%p1, %p3, %p5;
	or.b32  	%r6, %r5, -2147483648;
	mov.u32 	%r35, %nctaid.x;
	mul.lo.s32 	%r7, %r35, %r1;
$L__BB1_2:
	mul.wide.s32 	%rd23, %r56, 4;
	add.s64 	%rd24, %rd6, %rd23;
	ld.volatile.global.u32 	%r9, [%rd24];
	setp.eq.s32 	%p6, %r56, %r9;
	mov.u32 	%r60, %r56;
	@%p6 bra 	$L__BB1_6;
	mul.wide.s32 	%rd25, %r9, 4;
	add.s64 	%rd26, %rd6, %rd25;
	ld.volatile.global.u32 	%r57, [%rd26];
	setp.eq.s32 	%p7, %r9, %r57;
	mov.u32 	%r60, %r9;
	@%p7 bra 	$L__BB1_6;
	mov.u32 	%r58, %r56;
	mov.u32 	%r60, %r9;
$L__BB1_5:
	mov.u32 	%r11, %r57;
	mul.wide.s32 	%rd27, %r58, 4;
	add.s64 	%rd28, %rd6, %rd27;
	atom.relaxed.global.cas.b32 	%r36, [%rd28], %r60, %r11;
	mul.wide.s32 	%rd29, %r11, 4;
	add.s64 	%rd30, %rd6, %rd29;
	ld.volatile.global.u32 	%r60, [%rd30];
	mul.wide.s32 	%rd31, %r60, 4;
	add.s64 	%rd32, %rd6, %rd31;
	ld.volatile.global.u32 	%r57, [%rd32];
	setp.ne.s32 	%p8, %r60, %r57;
	mov.u32 	%r58, %r11;
	@%p8 bra 	$L__BB1_5;
$L__BB1_6:
	add.s32 	%r61, %r56, 1;
	setp.ge.s32 	%p9, %r61, %r31;
	@%p9 bra 	$L__BB1_34;
	mul.wide.s32 	%rd33, %r56, 8;
	add.s64 	%rd7, %rd5, %rd33;
	mul.wide.s32 	%rd34, %r60, 8;
	add.s64 	%rd8, %rd3, %rd34;
$L__BB1_8:
	mul.wide.s32 	%rd35, %r61, 4;
	add.s64 	%rd36, %rd6, %rd35;
	ld.volatile.global.u32 	%r19, [%rd36];
	setp.eq.s32 	%p10, %r61, %r19;
	mov.u32 	%r65, %r61;
	@%p10 bra 	$L__BB1_12;
	mul.wide.s32 	%rd37, %r19, 4;
	add.s64 	%rd38, %rd6, %rd37;
	ld.volatile.global.u32 	%r62, [%rd38];
	setp.eq.s32 	%p11, %r19, %r62;
	mov.u32 	%r65, %r19;
	@%p11 bra 	$L__BB1_12;
	mov.u32 	%r63, %r61;
	mov.u32 	%r65, %r19;
$L__BB1_11:
	mov.u32 	%r21, %r62;
	mul.wide.s32 	%rd39, %r63, 4;
	add.s64 	%rd40, %rd6, %rd39;
	atom.relaxed.global.cas.b32 	%r37, [%rd40], %r65, %r21;
	mul.wide.s32 	%rd41, %r21, 4;
	add.s64 	%rd42, %rd6, %rd41;
	ld.volatile.global.u32 	%r65, [%rd42];
	mul.wide.s32 	%rd43, %r65, 4;
	add.s64 	%rd44, %rd6, %rd43;
	ld.volatile.global.u32 	%r62, [%rd44];
	setp.ne.s32 	%p12, %r65, %r62;
	mov.u32 	%r63, %r21;
	@%p12 bra 	$L__BB1_11;
$L__BB1_12:
	setp.eq.s32 	%p13, %r60, %r65;
	@%p13 bra 	$L__BB1_33;
	setp.lt.s32 	%p14, %r3, 0;
	setp.eq.s32 	%p15, %r4, 1062207488;
	ld.global.f64 	%fd18, [%rd7];
	mul.wide.s32 	%rd45, %r61, 8;
	add.s64 	%rd46, %rd5, %rd45;
	ld.global.f64 	%fd19, [%rd46];
	sub.f64 	%fd1, %fd18, %fd19;
	{
	.reg .b32 %temp; 
	mov.b64 	{%temp, %r27}, %fd1;
	}
	abs.f64 	%fd2, %fd1;
	{ // callseq 0, 0
	.param .b64 param0;
	st.param.f64 	[param0], %fd2;
	.param .b64 retval0;
	call.uni (retval0), 
	__internal_accurate_pow, 
	(
	param0
	);
	ld.param.f64 	%fd20, [retval0];
	} // callseq 0
	setp.lt.s32 	%p17, %r27, 0;
	neg.f64 	%fd22, %fd20;
	selp.f64 	%fd23, %fd22, %fd20, %p15;
	selp.f64 	%fd24, %fd23, %fd20, %p17;
	setp.eq.f64 	%p18, %fd1, 0d0000000000000000;
	selp.b32 	%r38, %r27, 0, %p15;
	or.b32  	%r39, %r38, 2146435072;
	selp.b32 	%r40, %r39, %r38, %p14;
	mov.b32 	%r41, 0;
	mov.b64 	%fd25, {%r41, %r40};
	selp.f64 	%fd42, %fd25, %fd24, %p18;
	add.f64 	%fd26, %fd1, 0d4000000000000000;
	{
	.reg .b32 %temp; 
	mov.b64 	{%temp, %r42}, %fd26;
	}
	and.b32  	%r43, %r42, 2146435072;
	setp.ne.s32 	%p19, %r43, 2146435072;
	@%p19 bra 	$L__BB1_18;
	setp.num.f64 	%p20, %fd1, %fd1;
	@%p20 bra 	$L__BB1_16;
	mov.f64 	%fd27, 0d4000000000000000;
	add.rn.f64 	%fd42, %fd1, %fd27;
	bra.uni 	$L__BB1_18;
$L__BB1_16:
	setp.neu.f64 	%p21, %fd2, 0d7FF0000000000000;
	@%p21 bra 	$L__BB1_18;
	selp.b32 	%r44, %r6, %r5, %p1;
	selp.b32 	%r45, %r44, %r5, %p17;
	mov.b32 	%r46, 0;
	mov.b64 	%fd42, {%r46, %r45};
$L__BB1_18:
	setp.eq.f64 	%p26, %fd1, 0d3FF0000000000000;
	selp.f64 	%fd7, 0d3FF0000000000000, %fd42, %p26;
	mul.wide.s32 	%rd47, %r56, 8;
	add.s64 	%rd48, %rd4, %rd47;
	ld.global.f64 	%fd28, [%rd48];
	mul.wide.s32 	%rd49, %r61, 8;
	add.s64 	%rd50, %rd4, %rd49;
	ld.global.f64 	%fd29, [%rd50];
	sub.f64 	%fd8, %fd28, %fd29;
	{
	.reg .b32 %temp; 
	mov.b64 	{%temp, %r28}, %fd8;
	}
	abs.f64 	%fd9, %fd8;
	{ // callseq 1, 0
	.param .b64 param0;
	st.param.f64 	[param0], %fd9;
	.param .b64 retval0;
	call.uni (retval0), 
	__internal_accurate_pow, 
	(
	param0
	);
	ld.param.f64 	%fd30, [retval0];
	} // callseq 1
	setp.lt.s32 	%p27, %r28, 0;
	neg.f64 	%fd32, %fd30;
	selp.f64 	%fd33, %fd32, %fd30, %p15;
	selp.f64 	%fd34, %fd33, %fd30, %p27;
	setp.eq.f64 	%p28, %fd8, 0d0000000000000000;
	selp.b32 	%r47, %r28, 0, %p15;
	or.b32  	%r48, %r47, 2146435072;
	selp.b32 	%r49, %r48, %r47, %p14;
	mov.b32 	%r50, 0;
	mov.b64 	%fd35, {%r50, %r49};
	selp.f64 	%fd43, %fd35, %fd34, %p28;
	add.f64 	%fd36, %fd8, 0d4000000000000000;
	{
	.reg .b32 %temp; 
	mov.b64 	{%temp, %r51}, %fd36;
	}
	and.b32  	%r52, %r51, 2146435072;
	setp.ne.s32 	%p29, %r52, 2146435072;
	@%p29 bra 	$L__BB1_23;
	setp.num.f64 	%p30, %fd8, %fd8;
	@%p30 bra 	$L__BB1_21;
	mov.f64 	%fd37, 0d4000000000000000;
	add.rn.f64 	%fd43, %fd8, %fd37;
	bra.uni 	$L__BB1_23;
$L__BB1_21:
	setp.neu.f64 	%p31, %fd9, 0d7FF0000000000000;
	@%p31 bra 	$L__BB1_23;
	selp.b32 	%r53, %r6, %r5, %p1;
	selp.b32 	%r54, %r53, %r5, %p27;
	mov.b32 	%r55, 0;
	mov.b64 	%fd43, {%r55, %r54};
$L__BB1_23:
	setp.eq.f64 	%p33, %fd8, 0d3FF0000000000000;
	selp.f64 	%fd38, 0d3FF0000000000000, %fd43, %p33;
	add.f64 	%fd39, %fd7, %fd38;
	sqrt.rn.f64 	%fd14, %fd39;
	ld.global.f64 	%fd15, [%rd8];
	setp.geu.f64 	%p34, %fd14, %fd15;
	@%p34 bra 	$L__BB1_28;
	mov.b64 	%rd59, %fd15;
	mov.b64 	%rd10, %fd14;
$L__BB1_25:
	atom.relaxed.global.cas.b64 	%rd12, [%rd8], %rd59, %rd10;
	setp.ne.s64 	%p35, %rd12, %rd59;
	@%p35 bra 	$L__BB1_27;
	mul.wide.s32 	%rd51, %r60, 4;
	add.s64 	%rd52, %rd2, %rd51;
	st.global.u32 	[%rd52], %r56;
	add.s64 	%rd53, %rd1, %rd51;
	st.global.u32 	[%rd53], %r61;
	bra.uni 	$L__BB1_28;
$L__BB1_27:
	mov.b64 	%fd40, %rd12;
	setp.lt.f64 	%p36, %fd14, %fd40;
	mov.u64 	%rd59, %rd12;
	@%p36 bra 	$L__BB1_25;
$L__BB1_28:
	mul.wide.s32 	%rd54, %r65, 8;
	add.s64 	%rd13, %rd3, %rd54;
	ld.global.f64 	%fd16, [%rd13];
	setp.geu.f64 	%p37, %fd14, %fd16;
	@%p37 bra 	$L__BB1_33;
	mov.b64 	%rd60, %fd16;
$L__BB1_30:
	mov.b64 	%rd55, %fd14;
	atom.relaxed.global.cas.b64 	%rd16, [%rd13], %rd60, %rd55;
	setp.ne.s64 	%p38, %rd16, %rd60;
	@%p38 bra 	$L__BB1_32;
	mul.wide.s32 	%rd56, %r65, 4;
	add.s64 	%rd57, %rd2, %rd56;
	st.global.u32 	[%rd57], %r56;
	add.s64 	%rd58, %rd1, %rd56;
	st.global.u32 	[%rd58], %r61;
	bra.uni 	$L__BB1_33;
$L__BB1_32:
	mov.b64 	%fd41, %rd16;
	setp.lt.f64 	%p39, %fd14, %fd41;
	mov.u64 	%rd60, %rd16;
	@%p39 bra 	$L__BB1_30;
$L__BB1_33:
	add.s32 	%r61, %r61, 1;
	setp.lt.s32 	%p40, %r61, %r31;
	@%p40 bra 	$L__BB1_8;
$L__BB1_34:
	add.s32 	%r56, %r56, %r7;
	setp.lt.s32 	%p41, %r56, %r31;
	@%p41 bra 	$L__BB1_2;
$L__BB1_35:
	ret;

}
	// .globl	_Z12merge_kerneliPViPdPiS2_P7MSTEdgeS2_PVb
.visible .entry _Z12merge_kerneliPViPdPiS2_P7MSTEdgeS2_PVb(
	.param .u32 _Z12merge_kerneliPViPdPiS2_P7MSTEdgeS2_PVb_param_0,
	.param .u64 .ptr .align 1 _Z12merge_kerneliPViPdPiS2_P7MSTEdgeS2_PVb_param_1,
	.param .u64 .ptr .align 1 _Z12merge_kerneliPViPdPiS2_P7MSTEdgeS2_PVb_param_2,
	.param .u64 .ptr .align 1 _Z12merge_kerneliPViPdPiS2_P7MSTEdgeS2_PVb_param_3,
	.param .u64 .ptr .align 1 _Z12merge_kerneliPViPdPiS2_P7MSTEdgeS2_PVb_param_4,
	.param .u64 .ptr .align 1 _Z12merge_kerneliPViPdPiS2_P7MSTEdgeS2_PVb_param_5,
	.param .u64 .ptr .align 1 _Z12merge_kerneliPViPdPiS2_P7MSTEdgeS2_PVb_param_6,
	.param .u64 .ptr .align 1 _Z12merge_kerneliPViPdPiS2_P7MSTEdgeS2_PVb_param_7
)
{
	.reg .pred 	%p<13>;
	.reg .b16 	%rs<2>;
	.reg .b32 	%r<44>;
	.reg .b64 	%rd<46>;
	.reg .b64 	%fd<2>;

	ld.param.u32 	%r24, [_Z12merge_kerneliPViPdPiS2_P7MSTEdgeS2_PVb_param_0];
	ld.param.u64 	%rd14, [_Z12merge_kerneliPViPdPiS2_P7MSTEdgeS2_PVb_param_1];
	ld.param.u64 	%rd8, [_Z12merge_kerneliPViPdPiS2_P7MSTEdgeS2_PVb_param_2];
	ld.param.u64 	%rd9, [_Z12merge_kerneliPViPdPiS2_P7MSTEdgeS2_PVb_param_3];
	ld.param.u64 	%rd10, [_Z12merge_kerneliPViPdPiS2_P7MSTEdgeS2_PVb_param_4];
	ld.param.u64 	%rd11, [_Z12merge_kerneliPViPdPiS2_P7MSTEdgeS2_PVb_param_5];
	ld.param.u64 	%rd12, [_Z12merge_kerneliPViPdPiS2_P7MSTEdgeS2_PVb_param_6];
	ld.param.u64 	%rd13, [_Z12merge_kerneliPViPdPiS2_P7MSTEdgeS2_PVb_param_7];
	cvta.to.global.u64 	%rd1, %rd14;
	mov.u32 	%r25, %ctaid.x;
	mov.u32 	%r1, %ntid.x;
	mov.u32 	%r26, %tid.x;
	mad.lo.s32 	%r35, %r25, %r1, %r26;
	setp.ge.s32 	%p1, %r35, %r24;
	@%p1 bra 	$L__BB2_16;
	mov.u32 	%r27, %nctaid.x;
	mul.lo.s32 	%r3, %r27, %r1;
	cvta.to.global.u64 	%rd2, %rd8;
	cvta.to.global.u64 	%rd3, %rd9;
	cvta.to.global.u64 	%rd4, %rd10;
	cvta.to.global.u64 	%rd5, %rd12;
	cvta.to.global.u64 	%rd6, %rd11;
	cvta.to.global.u64 	%rd7, %rd13;
$L__BB2_2:
	mul.wide.s32 	%rd15, %r35, 4;
	add.s64 	%rd16, %rd1, %rd15;
	ld.volatile.global.u32 	%r28, [%rd16];
	setp.ne.s32 	%p2, %r28, %r35;
	@%p2 bra 	$L__BB2_15;
	mul.wide.s32 	%rd17, %r35, 8;
	add.s64 	%rd18, %rd2, %rd17;
	ld.global.f64 	%fd1, [%rd18];
	setp.eq.f64 	%p3, %fd1, 0d7FEFFFFFFFFFFFFF;
	@%p3 bra 	$L__BB2_15;
	add.s64 	%rd20, %rd3, %rd15;
	ld.global.u32 	%r5, [%rd20];
	add.s64 	%rd21, %rd4, %rd15;
	ld.global.u32 	%r6, [%rd21];
	mul.wide.s32 	%rd22, %r5, 4;
	add.s64 	%rd23, %rd1, %rd22;
	ld.volatile.global.u32 	%r7, [%rd23];
	setp.eq.s32 	%p4, %r5, %r7;
	mov.u32 	%r39, %r5;
	@%p4 bra 	$L__BB2_8;
	mul.wide.s32 	%rd24, %r7, 4;
	add.s64 	%rd25, %rd1, %rd24;
	ld.volatile.global.u32 	%r36, [%rd25];
	setp.eq.s32 	%p5, %r7, %r36;
	mov.u32 	%r39, %r7;
	@%p5 bra 	$L__BB2_8;
	mov.u32 	%r37, %r5;
	mov.u32 	%r39, %r7;
$L__BB2_7:
	mov.u32 	%r9, %r36;
	mul.wide.s32 	%rd26, %r37, 4;
	add.s64 	%rd27, %rd1, %rd26;
	atom.relaxed.global.cas.b32 	%r29, [%rd27], %r39, %r9;
	mul.wide.s32 	%rd28, %r9, 4;
	add.s64 	%rd29, %rd1, %rd28;
	ld.volatile.global.u32 	%r39, [%rd29];
	mul.wide.s32 	%rd30, %r39, 4;
	add.s64 	%rd31, %rd1, %rd30;
	ld.volatile.global.u32 	%r36, [%rd31];
	setp.ne.s32 	%p6, %r39, %r36;
	mov.u32 	%r37, %r9;
	@%p6 bra 	$L__BB2_7;
$L__BB2_8:
	mul.wide.s32 	%rd32, %r6, 4;
	add.s64 	%rd33, %rd1, %rd32;
	ld.volatile.global.u32 	%r15, [%rd33];
	setp.eq.s32 	%p7, %r6, %r15;
	mov.u32 	%r43, %r6;
	@%p7 bra 	$L__BB2_12;
	mul.wide.s32 	%rd34, %r15, 4;
	add.s64 	%rd35, %rd1, %rd34;
	ld.volatile.global.u32 	%r40, [%rd35];
	setp.eq.s32 	%p8, %r15, %r40;
	mov.u32 	%r43, %r15;
	@%p8 bra 	$L__BB2_12;
	mov.u32 	%r41, %r6;
	mov.u32 	%r43, %r15;
$L__BB2_11:
	mov.u32 	%r17, %r40;
	mul.wide.s32 	%rd36, %r41, 4;
	add.s64 	%rd37, %rd1, %rd36;
	atom.relaxed.global.cas.b32 	%r30, [%rd37], %r43, %r17;
	mul.wide.s32 	%rd38, %r17, 4;
	add.s64 	%rd39, %rd1, %rd38;
	ld.volatile.global.u32 	%r43, [%rd39];
	mul.wide.s32 	%rd40, %r43, 4;
	add.s64 	%rd41, %rd1, %rd40;
	ld.volatile.global.u32 	%r40, [%rd41];
	setp.ne.s32 	%p9, %r43, %r40;
	mov.u32 	%r41, %r17;
	@%p9 bra 	$L__BB2_11;
$L__BB2_12:
	setp.eq.s32 	%p10, %r39, %r43;
	@%p10 bra 	$L__BB2_15;
	max.s32 	%r31, %r39, %r43;
	min.s32 	%r32, %r39, %r43;
	mul.wide.s32 	%rd42, %r32, 4;
	add.s64 	%rd43, %rd1, %rd42;
	atom.relaxed.global.cas.b32 	%r33, [%rd43], %r32, %r31;
	setp.ne.s32 	%p11, %r33, %r32;
	@%p11 bra 	$L__BB2_15;
	atom.global.add.u32 	%r34, [%rd5], 1;
	mul.wide.s32 	%rd44, %r34, 8;
	add.s64 	%rd45, %rd6, %rd44;
	st.global.u32 	[%rd45], %r5;
	st.global.u32 	[%rd45+4], %r6;
	mov.b16 	%rs1, 1;
	st.volatile.global.u8 	[%rd7], %rs1;
$L__BB2_15:
	add.s32 	%r35, %r35, %r3;
	setp.lt.s32 	%p12, %r35, %r24;
	@%p12 bra 	$L__BB2_2;
$L__BB2_16:
	ret;

}
.func  (.param .b64 func_retval0) __internal_accurate_pow(
	.param .b64 __internal_accurate_pow_param_0
)
{
	.reg .pred 	%p<8>;
	.reg .b32 	%r<49>;
	.reg .b32 	%f<3>;
	.reg .b64 	%fd<109>;

	ld.param.f64 	%fd10, [__internal_accurate_pow_param_0];
	{
	.reg .b32 %temp; 
	mov.b64 	{%temp, %r46}, %fd10;
	}
	{
	.reg .b32 %temp; 
	mov.b64 	{%r45, %temp}, %fd10;
	}
	shr.u32 	%r47, %r46, 20;
	setp.gt.u32 	%p1, %r46, 1048575;
	@%p1 bra 	$L__BB3_2;
	mul.f64 	%fd11, %fd10, 0d4350000000000000;
	{
	.reg .b32 %temp; 
	mov.b64 	{%temp, %r46}, %fd11;
	}
	{
	.reg .b32 %temp; 
	mov.b64 	{%r45, %temp}, %fd11;
	}
	shr.u32 	%r16, %r46, 20;
	add.s32 	%r47, %r16, -54;
$L__BB3_2:
	add.s32 	%r48, %r47, -1023;
	and.b32  	%r17, %r46, -2146435073;
	or.b32  	%r18, %r17, 1072693248;
	mov.b64 	%fd107, {%r45, %r18};
	setp.lt.u32 	%p2, %r18, 1073127583;
	@%p2 bra 	$L__BB3_4;
	{
	.reg .b32 %temp; 
	mov.b64 	{%r19, %temp}, %fd107;
	}
	{
	.reg .b32 %temp; 
	mov.b64 	{%temp, %r20}, %fd107;
	}
	add.s32 	%r21, %r20, -1048576;
	mov.b64 	%fd107, {%r19, %r21};
	add.s32 	%r48, %r47, -1022;
$L__BB3_4:
	add.f64 	%fd12, %fd107, 0dBFF0000000000000;
	add.f64 	%fd13, %fd107, 0d3FF0000000000000;
	rcp.approx.ftz.f64 	%fd14, %fd13;
	neg.f64 	%fd15, %fd13;
	fma.rn.f64 	%fd16, %fd15, %fd14, 0d3FF0000000000000;
	fma.rn.f64 	%fd17, %fd16, %fd16, %fd16;
	fma.rn.f64 	%fd18, %fd17, %fd14, %fd14;
	mul.f64 	%fd19, %fd12, %fd18;
	fma.rn.f64 	%fd20, %fd12, %fd18, %fd19;
	mul.f64 	%fd21, %fd20, %fd20;
	fma.rn.f64 	%fd22, %fd21, 0d3EB0F5FF7D2CAFE2, 0d3ED0F5D241AD3B5A;
	fma.rn.f64 	%fd23, %fd22, %fd21, 0d3EF3B20A75488A3F;
	fma.rn.f64 	%fd24, %fd23, %fd21, 0d3F1745CDE4FAECD5;
	fma.rn.f64 	%fd25, %fd24, %fd21, 0d3F3C71C7258A578B;
	fma.rn.f64 	%fd26, %fd25, %fd21, 0d3F6249249242B910;
	fma.rn.f64 	%fd27, %fd26, %fd21, 0d3F89999999999DFB;
	sub.f64 	%fd28, %fd12, %fd20;
	add.f64 	%fd29, %fd28, %fd28;
	neg.f64 	%fd30, %fd20;
	fma.rn.f64 	%fd31, %fd30, %fd12, %fd29;
	mul.f64 	%fd32, %fd18, %fd31;
	fma.rn.f64 	%fd33, %fd21, %fd27, 0d3FB5555555555555;
	mov.f64 	%fd34, 0d3FB5555555555555;
	sub.f64 	%fd35, %fd34, %fd33;
	fma.rn.f64 	%fd36, %fd21, %fd27, %fd35;
	add.f64 	%fd37, %fd36, 0dBC46A4CB00B9E7B0;
	add.f64 	%fd38, %fd33, %fd37;
	sub.f64 	%fd39, %fd33, %fd38;
	add.f64 	%fd40, %fd37, %fd39;
	mul.rn.f64 	%fd41, %fd20, %fd20;
	neg.f64 	%fd42, %fd41;
	fma.rn.f64 	%fd43, %fd20, %fd20, %fd42;
	{
	.reg .b32 %temp; 
	mov.b64 	{%r22, %temp}, %fd32;
	}
	{
	.reg .b32 %temp; 
	mov.b64 	{%temp, %r23}, %fd32;
	}
	add.s32 	%r24, %r23, 1048576;
	mov.b64 	%fd44, {%r22, %r24};
	fma.rn.f64 	%fd45, %fd20, %fd44, %fd43;
	mul.rn.f64 	%fd46, %fd41, %fd20;
	neg.f64 	%fd47, %fd46;
	fma.rn.f64 	%fd48, %fd41, %fd20, %fd47;
	fma.rn.f64 	%fd49, %fd41, %fd32, %fd48;
	fma.rn.f64 	%fd50, %fd45, %fd20, %fd49;
	mul.rn.f64 	%fd51, %fd38, %fd46;
	neg.f64 	%fd52, %fd51;
	fma.rn.f64 	%fd53, %fd38, %fd46, %fd52;
	fma.rn.f64 	%fd54, %fd38, %fd50, %fd53;
	fma.rn.f64 	%fd55, %fd40, %fd46, %fd54;
	add.f64 	%fd56, %fd51, %fd55;
	sub.f64 	%fd57, %fd51, %fd56;
	add.f64 	%fd58, %fd55, %fd57;
	add.f64 	%fd59, %fd20, %fd56;
	sub.f64 	%fd60, %fd20, %fd59;
	add.f64 	%fd61, %fd56, %fd60;
	add.f64 	%fd62, %fd58, %fd61;
	add.f64 	%fd63, %fd32, %fd62;
	add.f64 	%fd64, %fd59, %fd63;
	sub.f64 	%fd65, %fd59, %fd64;
	add.f64 	%fd66, %fd63, %fd65;
	xor.b32  	%r25, %r48, -2147483648;
	mov.b32 	%r26, 1127219200;
	mov.b64 	%fd67, {%r25, %r26};
	mov.b32 	%r27, -2147483648;
	mov.b64 	%fd68, {%r27, %r26};
	sub.f64 	%fd69, %fd67, %fd68;
	fma.rn.f64 	%fd70, %fd69, 0d3FE62E42FEFA39EF, %fd64;
	fma.rn.f64 	%fd71, %fd69, 0dBFE62E42FEFA39EF, %fd70;
	sub.f64 	%fd72, %fd71, %fd64;
	sub.f64 	%fd73, %fd66, %fd72;
	fma.rn.f64 	%fd74, %fd69, 0d3C7ABC9E3B39803F, %fd73;
	add.f64 	%fd75, %fd70, %fd74;
	sub.f64 	%fd76, %fd70, %fd75;
	add.f64 	%fd77, %fd74, %fd76;
	mov.f64 	%fd78, 0d4000000000000000;
	{
	.reg .b32 %temp; 
	mov.b64 	{%temp, %r28}, %fd78;
	}
	{
	.reg .b32 %temp; 
	mov.b64 	{%r29, %temp}, %fd78;
	}
	shl.b32 	%r30, %r28, 1;
	setp.gt.u32 	%p3, %r30, -33554433;
	and.b32  	%r31, %r28, -15728641;
	selp.b32 	%r32, %r31, %r28, %p3;
	mov.b64 	%fd79, {%r29, %r32};
	mul.rn.f64 	%fd80, %fd75, %fd79;
	neg.f64 	%fd81, %fd80;
	fma.rn.f64 	%fd82, %fd75, %fd79, %fd81;
	fma.rn.f64 	%fd83, %fd77, %fd79, %fd82;
	add.f64 	%fd4, %fd80, %fd83;
	sub.f64 	%fd84, %fd80, %fd4;
	add.f64 	%fd5, %fd83, %fd84;
	fma.rn.f64 	%fd85, %fd4, 0d3FF71547652B82FE, 0d4338000000000000;
	{
	.reg .b32 %temp; 
	mov.b64 	{%r13, %temp}, %fd85;
	}
	mov.f64 	%fd86, 0dC338000000000000;
	add.rn.f64 	%fd87, %fd85, %fd86;
	fma.rn.f64 	%fd88, %fd87, 0dBFE62E42FEFA39EF, %fd4;
	fma.rn.f64 	%fd89, %fd87, 0dBC7ABC9E3B39803F, %fd88;
	fma.rn.f64 	%fd90, %fd89, 0d3E5ADE1569CE2BDF, 0d3E928AF3FCA213EA;
	fma.rn.f64 	%fd91, %fd90, %fd89, 0d3EC71DEE62401315;
	fma.rn.f64 	%fd92, %fd91, %fd89, 0d3EFA01997C89EB71;
	fma.rn.f64 	%fd93, %fd92, %fd89, 0d3F2A01A014761F65;
	fma.rn.f64 	%fd94, %fd93, %fd89, 0d3F56C16C1852B7AF;
	fma.rn.f64 	%fd95, %fd94, %fd89, 0d3F81111111122322;
	fma.rn.f64 	%fd96, %fd95, %fd89, 0d3FA55555555502A1;
	fma.rn.f64 	%fd97, %fd96, %fd89, 0d3FC5555555555511;
	fma.rn.f64 	%fd98, %fd97, %fd89, 0d3FE000000000000B;
	fma.rn.f64 	%fd99, %fd98, %fd89, 0d3FF0000000000000;
	fma.rn.f64 	%fd100, %fd99, %fd89, 0d3FF0000000000000;
	{
	.reg .b32 %temp; 
	mov.b64 	{%r14, %temp}, %fd100;
	}
	{
	.reg .b32 %temp; 
	mov.b64 	{%temp, %r15}, %fd100;
	}
	shl.b32 	%r33, %r13, 20;
	add.s32 	%r34, %r33, %r15;
	mov.b64 	%fd108, {%r14, %r34};
	{
	.reg .b32 %temp; 
	mov.b64 	{%temp, %r35}, %fd4;
	}
	mov.b32 	%f2, %r35;
	abs.f32 	%f1, %f2;
	setp.lt.f32 	%p4, %f1, 0f4086232B;
	@%p4 bra 	$L__BB3_7;
	setp.lt.f64 	%p5, %fd4, 0d0000000000000000;
	add.f64 	%fd101, %fd4, 0d7FF0000000000000;
	selp.f64 	%fd108, 0d0000000000000000, %fd101, %p5;
	setp.geu.f32 	%p6, %f1, 0f40874800;
	@%p6 bra 	$L__BB3_7;
	shr.u32 	%r36, %r13, 31;
	add.s32 	%r37, %r13, %r36;
	shr.s32 	%r38, %r37, 1;
	shl.b32 	%r39, %r38, 20;
	add.s32 	%r40, %r15, %r39;
	mov.b64 	%fd102, {%r14, %r40};
	sub.s32 	%r41, %r13, %r38;
	shl.b32 	%r42, %r41, 20;
	add.s32 	%r43, %r42, 1072693248;
	mov.b32 	%r44, 0;
	mov.b64 	%fd103, {%r44, %r43};
	mul.f64 	%fd108, %fd103, %fd102;
$L__BB3_7:
	abs.f64 	%fd104, %fd108;
	setp.eq.f64 	%p7, %fd104, 0d7FF0000000000000;
	fma.rn.f64 	%fd105, %fd108, %fd5, %fd108;
	selp.f64 	%fd106, %fd108, %fd105, %p7;
	st.param.f64 	[func_retval0], %fd106;
	ret;

}


// ===== COMPILED SASS (sm_100) =====

	.target	sm_100

	.elftype	@"ET_EXEC"


//--------------------- .note.nv.tkinfo           --------------------------
	.section	.note.nv.tkinfo,"",@"SHT_NOTE"
	.sectionflags	@"SHF_NOTE_NV_TKINFO"
	.tkinfo
        /*0018*/ 	.word	0x00000002
        /*0030*/ 	.string	""
        /*0030*/ 	.string	"ptxas"
        /*0030*/ 	.string	"Cuda compilation tools, release 13.0, V13.0.88"
        /*0030*/ 	.string	"Build cuda_13.0.r13.0/compiler.36424714_0"
        /*0030*/ 	.string	"-arch sm_100 -m 64 "



//--------------------- .note.nv.cuinfo           --------------------------
	.section	.note.nv.cuinfo,"",@"SHT_NOTE"
	.sectionflags	@"SHF_NOTE_NV_CUINFO"
        /*0018*/ 	.short	0x0002
        /*001a*/ 	.short	0x0064
        /*001c*/ 	.short	0x0082
	.zero		2


//--------------------- .nv.info                  --------------------------
	.section	.nv.info,"",@"SHT_CUDA_INFO"
	.align	4


	//----- nvinfo : EIATTR_REGCOUNT
	.align		4
        /*0000*/ 	.byte	0x04, 0x2f
        /*0002*/ 	.short	(.L_1 - .L_0)
	.align		4
.L_0:
        /*0004*/ 	.word	index@(_Z17initialize_kerneliPd)
        /*0008*/ 	.word	0x0000000a


	//----- nvinfo : EIATTR_FRAME_SIZE
	.align		4
.L_1:
        /*000c*/ 	.byte	0x04, 0x11
        /*000e*/ 	.short	(.L_3 - .L_2)
	.align		4
.L_2:
        /*0010*/ 	.word	index@(_Z17initialize_kerneliPd)
        /*0014*/ 	.word	0x00000000


	//----- nvinfo : EIATTR_REGCOUNT
	.align		4
.L_3:
        /*0018*/ 	.byte	0x04, 0x2f
        /*001a*/ 	.short	(.L_5 - .L_4)
	.align		4
.L_4:
        /*001c*/ 	.word	index@(_Z20find_cheapest_kerneliPKdS0_PViPdPiS4_)
        /*0020*/ 	.word	0x00000028


	//----- nvinfo : EIATTR_FRAME_SIZE
	.align		4
.L_5:
        /*0024*/ 	.byte	0x04, 0x11
        /*0026*/ 	.short	(.L_7 - .L_6)
	.align		4
.L_6:
        /*0028*/ 	.word	index@($_Z20find_cheapest_kerneliPKdS0_PViPdPiS4_$__internal_accurate_pow)
        /*002c*/ 	.word	0x00000000


	//----- nvinfo : EIATTR_FRAME_SIZE
	.align		4
.L_7:
        /*0030*/ 	.byte	0x04, 0x11
        /*0032*/ 	.short	(.L_9 - .L_8)
	.align		4
.L_8:
        /*0034*/ 	.word	index@($__internal_0_$__cuda_sm20_dsqrt_rn_f64_mediumpath_v1)
        /*0038*/ 	.word	0x00000000


	//----- nvinfo : EIATTR_FRAME_SIZE
	.align		4
.L_9:
        /*003c*/ 	.byte	0x04, 0x11
        /*003e*/ 	.short	(.L_11 - .L_10)
	.align		4
.L_10:
        /*0040*/ 	.word	index@(_Z20find_cheapest_kerneliPKdS0_PViPdPiS4_)
        /*0044*/ 	.word	0x00000000


	//----- nvinfo : EIATTR_REGCOUNT
	.align		4
.L_11:
        /*0048*/ 	.byte	0x04, 0x2f
        /*004a*/ 	.short	(.L_13 - .L_12)
	.align		4
.L_12:
        /*004c*/ 	.word	index@(_Z12merge_kerneliPViPdPiS2_P7MSTEdgeS2_PVb)
        /*0050*/ 	.word	0x00000016


	//----- nvinfo : EIATTR_FRAME_SIZE
	.align		4
.L_13:
        /*0054*/ 	.byte	0x04, 0x11
        /*0056*/ 	.short	(.L_15 - .L_14)
	.align		4
.L_14:
        /*0058*/ 	.word	index@(_Z12merge_kerneliPViPdPiS2_P7MSTEdgeS2_PVb)
        /*005c*/ 	.word	0x00000000


	//----- nvinfo : EIATTR_MIN_STACK_SIZE
	.align		4
.L_15:
        /*0060*/ 	.byte	0x04, 0x12
        /*0062*/ 	.short	(.L_17 - .L_16)
	.align		4
.L_16:
        /*0064*/ 	.word	index@(_Z12merge_kerneliPViPdPiS2_P7MSTEdgeS2_PVb)
        /*0068*/ 	.word	0x00000000


	//----- nvinfo : EIATTR_MIN_STACK_SIZE
	.align		4
.L_17:
        /*006c*/ 	.byte	0x04, 0x12
        /*006e*/ 	.short	(.L_19 - .L_18)
	.align		4
.L_18:
        /*0070*/ 	.word	index@(_Z20find_cheapest_kerneliPKdS0_PViPdPiS4_)
        /*0074*/ 	.word	0x00000000


	//----- nvinfo : EIATTR_MIN_STACK_SIZE
	.align		4
.L_19:
        /*0078*/ 	.byte	0x04, 0x12
        /*007a*/ 	.short	(.L_21 - .L_20)
	.align		4
.L_20:
        /*007c*/ 	.word	index@(_Z17initialize_kerneliPd)
        /*0080*/ 	.word	0x00000000
.L_21:


//--------------------- .nv.compat                --------------------------
	.section	.nv.compat,"",@"SHT_CUDA_COMPAT_INFO"
	.align	4
        /*0000*/ 	.byte	0x02, 0x09, 0x00, 0x00, 0x02, 0x02, 0x01, 0x00, 0x02, 0x05, 0x05, 0x00, 0x03, 0x07, 0x01, 0x01
        /*0010*/ 	.byte	0x02, 0x03, 0x00, 0x00, 0x02, 0x06, 0x01, 0x00, 0x04, 0x0b, 0x08, 0x00, 0x01, 0x00, 0x00, 0x00
        /*0020*/ 	.byte	0x00, 0x00, 0x00, 0x00


//--------------------- .nv.info._Z12merge_kerneliPViPdPiS2_P7MSTEdgeS2_PVb --------------------------
	.section	.nv.info._Z12merge_kerneliPViPdPiS2_P7MSTEdgeS2_PVb,"",@"SHT_CUDA_INFO"
	.sectionflags	@""
	.align	4


	//----- nvinfo : EIATTR_CUDA_API_VERSION
	.align		4
        /*0000*/ 	.byte	0x04, 0x37
        /*0002*/ 	.short	(.L_23 - .L_22)
.L_22:
        /*0004*/ 	.word	0x00000082


	//----- nvinfo : EIATTR_KPARAM_INFO
	.align		4
.L_23:
        /*0008*/ 	.byte	0x04, 0x17
        /*000a*/ 	.short	(.L_25 - .L_24)
.L_24:
        /*000c*/ 	.word	0x00000000
        /*0010*/ 	.short	0x0007
        /*0012*/ 	.short	0x0038
        /*0014*/ 	.byte	0x00, 0xf5, 0x21, 0x00


	//----- nvinfo : EIATTR_KPARAM_INFO
	.align		4
.L_25:
        /*0018*/ 	.byte	0x04, 0x17
        /*001a*/ 	.short	(.L_27 - .L_26)
.L_26:
        /*001c*/ 	.word	0x00000000
        /*0020*/ 	.short	0x0006
        /*0022*/ 	.short	0x0030
        /*0024*/ 	.byte	0x00, 0xf5, 0x21, 0x00


	//----- nvinfo : EIATTR_KPARAM_INFO
	.align		4
.L_27:
        /*0028*/ 	.byte	0x04, 0x17
        /*002a*/ 	.short	(.L_29 - .L_28)
.L_28:
        /*002c*/ 	.word	0x00000000
        /*0030*/ 	.short	0x0005
        /*0032*/ 	.short	0x0028
        /*0034*/ 	.byte	0x00, 0xf5, 0x21, 0x00


	//----- nvinfo : EIATTR_KPARAM_INFO
	.align		4
.L_29:
        /*0038*/ 	.byte	0x04, 0x17
        /*003a*/ 	.short	(.L_31 - .L_30)
.L_30:
        /*003c*/ 	.word	0x00000000
        /*0040*/ 	.short	0x0004
        /*0042*/ 	.short	0x0020
        /*0044*/ 	.byte	0x00, 0xf5, 0x21, 0x00


	//----- nvinfo : EIATTR_KPARAM_INFO
	.align		4
.L_31:
        /*0048*/ 	.byte	0x04, 0x17
        /*004a*/ 	.short	(.L_33 - .L_32)
.L_32:
        /*004c*/ 	.word	0x00000000
        /*0050*/ 	.short	0x0003
        /*0052*/ 	.short	0x0018
        /*0054*/ 	.byte	0x00, 0xf5, 0x21, 0x00


	//----- nvinfo : EIATTR_KPARAM_INFO
	.align		4
.L_33:
        /*0058*/ 	.byte	0x04, 0x17
        /*005a*/ 	.short	(.L_35 - .L_34)
.L_34:
        /*005c*/ 	.word	0x00000000
        /*0060*/ 	.short	0x0002
        /*0062*/ 	.short	0x0010
        /*0064*/ 	.byte	0x00, 0xf5, 0x21, 0x00


	//----- nvinfo : EIATTR_KPARAM_INFO
	.align		4
.L_35:
        /*0068*/ 	.byte	0x04, 0x17
        /*006a*/ 	.short	(.L_37 - .L_36)
.L_36:
        /*006c*/ 	.word	0x00000000
        /*0070*/ 	.short	0x0001
        /*0072*/ 	.short	0x0008
        /*0074*/ 	.byte	0x00, 0xf5, 0x21, 0x00


	//----- nvinfo : EIATTR_KPARAM_INFO
	.align		4
.L_37:
        /*0078*/ 	.byte	0x04, 0x17
        /*007a*/ 	.short	(.L_39 - .L_38)
.L_38:
        /*007c*/ 	.word	0x00000000
        /*0080*/ 	.short	0x0000
        /*0082*/ 	.short	0x0000
        /*0084*/ 	.byte	0x00, 0xf0, 0x11, 0x00


	//----- nvinfo : EIATTR_SPARSE_MMA_MASK
	.align		4
.L_39:
        /*0088*/ 	.byte	0x03, 0x50
        /*008a*/ 	.short	0x0000


	//----- nvinfo : EIATTR_MAXREG_COUNT
	.align		4
        /*008c*/ 	.byte	0x03, 0x1b
        /*008e*/ 	.short	0x00ff


	//----- nvinfo : EIATTR_MERCURY_ISA_VERSION
	.align		4
        /*0090*/ 	.byte	0x03, 0x5f
        /*0092*/ 	.short	0x0101


	//----- nvinfo : EIATTR_INT_WARP_WIDE_INSTR_OFFSETS
	.align		4
        /*0094*/ 	.byte	0x04, 0x31
        /*0096*/ 	.short	(.L_41 - .L_40)


	//   ....[0]....
.L_40:
        /*0098*/ 	.word	0x00000570


	//   ....[1]....
        /*009c*/ 	.word	0x00000630


	//----- nvinfo : EIATTR_VRC_CTA_INIT_COUNT
	.align		4
.L_41:
        /*00a0*/ 	.byte	0x02, 0x4a
	.zero		1
	.zero		1


	//----- nvinfo : EIATTR_EXIT_INSTR_OFFSETS
	.align		4
        /*00a4*/ 	.byte	0x04, 0x1c
        /*00a6*/ 	.short	(.L_43 - .L_42)


	//   ....[0]....
.L_42:
        /*00a8*/ 	.word	0x00000070


	//   ....[1]....
        /*00ac*/ 	.word	0x000006e0


	//----- nvinfo : EIATTR_CRS_STACK_SIZE
	.align		4
.L_43:
        /*00b0*/ 	.byte	0x04, 0x1e
        /*00b2*/ 	.short	(.L_45 - .L_44)
.L_44:
        /*00b4*/ 	.word	0x00000000


	//----- nvinfo : EIATTR_CBANK_PARAM_SIZE
	.align		4
.L_45:
        /*00b8*/ 	.byte	0x03, 0x19
        /*00ba*/ 	.short	0x0040


	//----- nvinfo : EIATTR_PARAM_CBANK
	.align		4
        /*00bc*/ 	.byte	0x04, 0x0a
        /*00be*/ 	.short	(.L_47 - .L_46)
	.align		4
.L_46:
        /*00c0*/ 	.word	index@(.nv.constant0._Z12merge_kerneliPViPdPiS2_P7MSTEdgeS2_PVb)
        /*00c4*/ 	.short	0x0380
        /*00c6*/ 	.short	0x0040


	//----- nvinfo : EIATTR_SW_WAR
	.align		4
.L_47:
        /*00c8*/ 	.byte	0x04, 0x36
        /*00ca*/ 	.short	(.L_49 - .L_48)
.L_48:
        /*00cc*/ 	.word	0x00000008
.L_49:


//--------------------- .nv.info._Z20find_cheapest_kerneliPKdS0_PViPdPiS4_ --------------------------
	.section	.nv.info._Z20find_cheapest_kerneliPKdS0_PViPdPiS4_,"",@"SHT_CUDA_INFO"
	.sectionflags	@""
	.align	4


	//----- nvinfo : EIATTR_CUDA_API_VERSION
	.align		4
        /*0000*/ 	.byte	0x04, 0x37
        /*0002*/ 	.short	(.L_51 - .L_50)
.L_50:
        /*0004*/ 	.word	0x00000082


	//----- nvinfo : EIATTR_KPARAM_INFO
	.align		4
.L_51:
        /*0008*/ 	.byte	0x04, 0x17
        /*000a*/ 	.short	(.L_53 - .L_52)
.L_52:
        /*000c*/ 	.word	0x00000000
        /*0010*/ 	.short	0x0006
        /*0012*/ 	.short	0x0030
        /*0014*/ 	.byte	0x00, 0xf5, 0x21, 0x00


	//----- nvinfo : EIATTR_KPARAM_INFO
	.align		4
.L_53:
        /*0018*/ 	.byte	0x04, 0x17
        /*001a*/ 	.short	(.L_55 - .L_54)
.L_54:
        /*001c*/ 	.word	0x00000000
        /*0020*/ 	.short	0x0005
        /*0022*/ 	.short	0x0028
        /*0024*/ 	.byte	0x00, 0xf5, 0x21, 0x00


	//----- nvinfo : EIATTR_KPARAM_INFO
	.align		4
.L_55:
        /*0028*/ 	.byte	0x04, 0x17
        /*002a*/ 	.short	(.L_57 - .L_56)
.L_56:
        /*002c*/ 	.word	0x00000000
        /*0030*/ 	.short	0x0004
        /*0032*/ 	.short	0x0020
        /*0034*/ 	.byte	0x00, 0xf5, 0x21, 0x00


	//----- nvinfo : EIATTR_KPARAM_INFO
	.align		4
.L_57:
        /*0038*/ 	.byte	0x04, 0x17
        /*003a*/ 	.short	(.L_59 - .L_58)
.L_58:
        /*003c*/ 	.word	0x00000000
        /*0040*/ 	.short	0x0003
        /*0042*/ 	.short	0x0018
        /*0044*/ 	.byte	0x00, 0xf5, 0x21, 0x00


	//----- nvinfo : EIATTR_KPARAM_INFO
	.align		4
.L_59:
        /*0048*/ 	.byte	0x04, 0x17
        /*004a*/ 	.short	(.L_61 - .L_60)
.L_60:
        /*004c*/ 	.word	0x00000000
        /*0050*/ 	.short	0x0002
        /*0052*/ 	.short	0x0010
        /*0054*/ 	.byte	0x00, 0xf5, 0x21, 0x00


	//----- nvinfo : EIATTR_KPARAM_INFO
	.align		4
.L_61:
        /*0058*/ 	.byte	0x04, 0x17
        /*005a*/ 	.short	(.L_63 - .L_62)
.L_62:
        /*005c*/ 	.word	0x00000000
        /*0060*/ 	.short	0x0001
        /*0062*/ 	.short	0x0008
        /*0064*/ 	.byte	0x00, 0xf5, 0x21, 0x00


	//----- nvinfo : EIATTR_KPARAM_INFO
	.align		4
.L_63:
        /*0068*/ 	.byte	0x04, 0x17
        /*006a*/ 	.short	(.L_65 - .L_64)
.L_64:
        /*006c*/ 	.word	0x00000000
        /*0070*/ 	.short	0x0000
        /*0072*/ 	.short	0x0000
        /*0074*/ 	.byte	0x00, 0xf0, 0x11, 0x00


	//----- nvinfo : EIATTR_SPARSE_MMA_MASK
	.align		4
.L_65:
        /*0078*/ 	.byte	0x03, 0x50
        /*007a*/ 	.short	0x0000


	//----- nvinfo : EIATTR_MAXREG_COUNT
	.align		4
        /*007c*/ 	.byte	0x03, 0x1b
        /*007e*/ 	.short	0x00ff


	//----- nvinfo : EIATTR_MERCURY_ISA_VERSION
	.align		4
        /*0080*/ 	.byte	0x03, 0x5f
        /*0082*/ 	.short	0x0101


	//----- nvinfo : EIATTR_VRC_CTA_INIT_COUNT
	.align		4
        /*0084*/ 	.byte	0x02, 0x4a
	.zero		1
	.zero		1


	//----- nvinfo : EIATTR_EXIT_INSTR_OFFSETS
	.align		4
        /*0088*/ 	.byte	0x04, 0x1c
        /*008a*/ 	.short	(.L_67 - .L_66)


	//   ....[0]....
.L_66:
        /*008c*/ 	.word	0x00000070


	//   ....[1]....
        /*0090*/ 	.word	0x00000d60


	//----- nvinfo : EIATTR_CRS_STACK_SIZE
	.align		4
.L_67:
        /*0094*/ 	.byte	0x04, 0x1e
        /*0096*/ 	.short	(.L_69 - .L_68)
.L_68:
        /*0098*/ 	.word	0x00000000


	//----- nvinfo : EIATTR_CBANK_PARAM_SIZE
	.align		4
.L_69:
        /*009c*/ 	.byte	0x03, 0x19
        /*009e*/ 	.short	0x0038


	//----- nvinfo : EIATTR_PARAM_CBANK
	.align		4
        /*00a0*/ 	.byte	0x04, 0x0a
        /*00a2*/ 	.short	(.L_71 - .L_70)
	.align		4
.L_70:
        /*00a4*/ 	.word	index@(.nv.constant0._Z20find_cheapest_kerneliPKdS0_PViPdPiS4_)
        /*00a8*/ 	.short	0x0380
        /*00aa*/ 	.short	0x0038


	//----- nvinfo : EIATTR_SW_WAR
	.align		4
.L_71:
        /*00ac*/ 	.byte	0x04, 0x36
        /*00ae*/ 	.short	(.L_73 - .L_72)
.L_72:
        /*00b0*/ 	.word	0x00000008
.L_73:


//--------------------- .nv.info._Z17initialize_kerneliPd --------------------------
	.section	.nv.info._Z17initialize_kerneliPd,"",@"SHT_CUDA_INFO"
	.sectionflags	@""
	.align	4


	//----- nvinfo : EIATTR_CUDA_API_VERSION
	.align		4
        /*0000*/ 	.byte	0x04, 0x37
        /*0002*/ 	.short	(.L_75 - .L_74)
.L_74:
        /*0004*/ 	.word	0x00000082


	//----- nvinfo : EIATTR_KPARAM_INFO
	.align		4
.L_75:
        /*0008*/ 	.byte	0x04, 0x17
        /*000a*/ 	.short	(.L_77 - .L_76)
.L_76:
        /*000c*/ 	.word	0x00000000
        /*0010*/ 	.short	0x0001
        /*0012*/ 	.short	0x0008
        /*0014*/ 	.byte	0x00, 0xf5, 0x21, 0x00


	//----- nvinfo : EIATTR_KPARAM_INFO
	.align		4
.L_77:
        /*0018*/ 	.byte	0x04, 0x17
        /*001a*/ 	.short	(.L_79 - .L_78)
.L_78:
        /*001c*/ 	.word	0x00000000
        /*0020*/ 	.short	0x0000
        /*0022*/ 	.short	0x0000
        /*0024*/ 	.byte	0x00, 0xf0, 0x11, 0x00


	//----- nvinfo : EIATTR_SPARSE_MMA_MASK
	.align		4
.L_79:
        /*0028*/ 	.byte	0x03, 0x50
        /*002a*/ 	.short	0x0000


	//----- nvinfo : EIATTR_MAXREG_COUNT
	.align		4
        /*002c*/ 	.byte	0x03, 0x1b
        /*002e*/ 	.short	0x00ff


	//----- nvinfo : EIATTR_MERCURY_ISA_VERSION
	.align		4
        /*0030*/ 	.byte	0x03, 0x5f
        /*0032*/ 	.short	0x0101


	//----- nvinfo : EIATTR_VRC_CTA_INIT_COUNT
	.align		4
        /*0034*/ 	.byte	0x02, 0x4a
	.zero		1
	.zero		1


	//----- nvinfo : EIATTR_EXIT_INSTR_OFFSETS
	.align		4
        /*0038*/ 	.byte	0x04, 0x1c
        /*003a*/ 	.short	(.L_81 - .L_80)


	//   ....[0]....
.L_80:
        /*003c*/ 	.word	0x00000070


	//   ....[1]....
        /*0040*/ 	.word	0x000000e0


	//----- nvinfo : EIATTR_CBANK_PARAM_SIZE
	.align		4
.L_81:
        /*0044*/ 	.byte	0x03, 0x19
        /*0046*/ 	.short	0x0010


	//----- nvinfo : EIATTR_PARAM_CBANK
	.align		4
        /*0048*/ 	.byte	0x04, 0x0a
        /*004a*/ 	.short	(.L_83 - .L_82)
	.align		4
.L_82:
        /*004c*/ 	.word	index@(.nv.constant0._Z17initialize_kerneliPd)
        /*0050*/ 	.short	0x0380
        /*0052*/ 	.short	0x0010


	//----- nvinfo : EIATTR_SW_WAR
	.align		4
.L_83:
        /*0054*/ 	.byte	0x04, 0x36
        /*0056*/ 	.short	(.L_85 - .L_84)
.L_84:
        /*0058*/ 	.word	0x00000008
.L_85:


//--------------------- .nv.callgraph             --------------------------
	.section	.nv.callgraph,"",@"SHT_CUDA_CALLGRAPH"
	.align	4
	.sectionentsize	8
	.align		4
        /*0000*/ 	.word	0x00000000
	.align		4
        /*0004*/ 	.word	0xffffffff
	.align		4
        /*0008*/ 	.word	0x00000000
	.align		4
        /*000c*/ 	.word	0xfffffffe
	.align		4
        /*0010*/ 	.word	0x00000000
	.align		4
        /*0014*/ 	.word	0xfffffffd
	.align		4
        /*0018*/ 	.word	0x00000000
	.align		4
        /*001c*/ 	.word	0xfffffffc


//--------------------- .text._Z12merge_kerneliPViPdPiS2_P7MSTEdgeS2_PVb --------------------------
	.section	.text._Z12merge_kerneliPViPdPiS2_P7MSTEdgeS2_PVb,"ax",@progbits
	.align	128
        .global         _Z12merge_kerneliPViPdPiS2_P7MSTEdgeS2_PVb
        .type           _Z12merge_kerneliPViPdPiS2_P7MSTEdgeS2_PVb,@function
        .size           _Z12merge_kerneliPViPdPiS2_P7MSTEdgeS2_PVb,(.L_x_45 - _Z12merge_kerneliPViPdPiS2_P7MSTEdgeS2_PVb)
        .other          _Z12merge_kerneliPViPdPiS2_P7MSTEdgeS2_PVb,@"STO_CUDA_ENTRY STV_DEFAULT"
_Z12merge_kerneliPViPdPiS2_P7MSTEdgeS2_PVb:
.text._Z12merge_kerneliPViPdPiS2_P7MSTEdgeS2_PVb:
[----:B------:R-:W-:Y:S01]  /*0000*/  LDC R1, c[0x0][0x37c] ;  /* 0x0000df00ff017b82 */ /* 0x000fe20000000800 */
[----:B------:R-:W0:Y:S07]  /*0010*/  S2R R5, SR_TID.X ;  /* 0x0000000000057919 */ /* 0x000e2e0000002100 */
[----:B------:R-:W0:Y:S01]  /*0020*/  S2UR UR4, SR_CTAID.X ;  /* 0x00000000000479c3 */ /* 0x000e220000002500 */
[----:B------:R-:W1:Y:S07]  /*0030*/  LDCU UR5, c[0x0][0x380] ;  /* 0x00007000ff0577ac */ /* 0x000e6e0008000800 */
[----:B------:R-:W0:Y:S02]  /*0040*/  LDC R0, c[0x0][0x360] ;  /* 0x0000d800ff007b82 */ /* 0x000e240000000800 */
[----:B0-----:R-:W-:-:S05]  /*0050*/  IMAD R5, R0, UR4, R5 ;  /* 0x0000000400057c24 */ /* 0x001fca000f8e0205 */
[----:B-1----:R-:W-:-:S13]  /*0060*/  ISETP.GE.AND P0, PT, R5, UR5, PT ;  /* 0x0000000505007c0c */ /* 0x002fda000bf06270 */
[----:B------:R-:W-:Y:S05]  /*0070*/  @P0 EXIT ;  /* 0x000000000000094d */ /* 0x000fea0003800000 */
[----:B------:R-:W0:Y:S01]  /*0080*/  LDCU UR4, c[0x0][0x370] ;  /* 0x00006e00ff0477ac */ /* 0x000e220008000800 */
[----:B------:R-:W1:Y:S01]  /*0090*/  LDCU.64 UR6, c[0x0][0x358] ;  /* 0x00006b00ff0677ac */ /* 0x000e620008000a00 */
[----:B0-----:R-:W-:-:S07]  /*00a0*/  IMAD R0, R0, UR4, RZ ;  /* 0x0000000400007c24 */ /* 0x001fce000f8e02ff */
.L_x_8:
[----:B0-----:R-:W0:Y:S02]  /*00b0*/  LDC.64 R2, c[0x0][0x388] ;  /* 0x0000e200ff027b82 */ /* 0x001e240000000a00 */
[----:B0-----:R-:W-:-:S06]  /*00c0*/  IMAD.WIDE R6, R5, 0x4, R2 ;  /* 0x0000000405067825 */ /* 0x001fcc00078e0202 */
[----:B-1----:R-:W2:Y:S01]  /*00d0*/  LDG.E.STRONG.SYS R6, desc[UR6][R6.64] ;  /* 0x0000000606067981 */ /* 0x002ea2000c1f5900 */
[----:B------:R-:W-:Y:S01]  /*00e0*/  BSSY B0, `(.L_x_0) ;  /* 0x000005b000007945 */ /* 0x000fe20003800000 */
[----:B--2---:R-:W-:-:S13]  /*00f0*/  ISETP.NE.AND P0, PT, R6, R5, PT ;  /* 0x000000050600720c */ /* 0x004fda0003f05270 */
[----:B-----5:R-:W-:Y:S05]  /*0100*/  @P0 BRA `(.L_x_1) ;  /* 0x0000000400600947 */ /* 0x020fea0003800000 */
[----:B------:R-:W0:Y:S02]  /*0110*/  LDC.64 R6, c[0x0][0x390] ;  /* 0x0000e400ff067b82 */ /* 0x000e240000000a00 */
[----:B0-----:R-:W-:-:S06]  /*0120*/  IMAD.WIDE R6, R5, 0x8, R6 ;  /* 0x0000000805067825 */ /* 0x001fcc00078e0206 */
[----:B------:R-:W2:Y:S01]  /*0130*/  LDG.E.64 R6, desc[UR6][R6.64] ;  /* 0x0000000606067981 */ /* 0x000ea2000c1e1b00 */
[----:B------:R-:W-:Y:S01]  /*0140*/  UMOV UR4, 0xffffffff ;  /* 0xffffffff00047882 */ /* 0x000fe20000000000 */
[----:B------:R-:W-:Y:S02]  /*0150*/  UMOV UR5, 0x7fefffff ;  /* 0x7fefffff00057882 */ /* 0x000fe40000000000 */
[----:B--2---:R-:W-:-:S14]  /*0160*/  DSETP.NEU.AND P0, PT, R6, UR4, PT ;  /* 0x0000000406007e2a */ /* 0x004fdc000bf0d000 */
[----:B------:R-:W-:Y:S05]  /*0170*/  @!P0 BRA `(.L_x_1) ;  /* 0x0000000400448947 */ /* 0x000fea0003800000 */
[----:B------:R-:W0:Y:S08]  /*0180*/  LDC.64 R6, c[0x0][0x398] ;  /* 0x0000e600ff067b82 */ /* 0x000e300000000a00 */
[----:B------:R-:W1:Y:S01]  /*0190*/  LDC.64 R10, c[0x0][0x3a0] ;  /* 0x0000e800ff0a7b82 */ /* 0x000e620000000a00 */
[----:B0-----:R-:W-:-:S06]  /*01a0*/  IMAD.WIDE R6, R5, 0x4, R6 ;  /* 0x0000000405067825 */ /* 0x001fcc00078e0206 */
[----:B------:R-:W2:Y:S01]  /*01b0*/  LDG.E R7, desc[UR6][R6.64] ;  /* 0x0000000606077981 */ /* 0x000ea2000c1e1900 */
[----:B-1----:R-:W-:-:S06]  /*01c0*/  IMAD.WIDE R10, R5, 0x4, R10 ;  /* 0x00000004050a7825 */ /* 0x002fcc00078e020a */
[----:B------:R0:W5:Y:S01]  /*01d0*/  LDG.E R11, desc[UR6][R10.64] ;  /* 0x000000060a0b7981 */ /* 0x000162000c1e1900 */
[----:B--2---:R-:W-:-:S05]  /*01e0*/  IMAD.WIDE R12, R7, 0x4, R2 ;  /* 0x00000004070c7825 */ /* 0x004fca00078e0202 */
[----:B------:R-:W2:Y:S01]  /*01f0*/  LDG.E.STRONG.SYS R4, desc[UR6][R12.64] ;  /* 0x000000060c047981 */ /* 0x000ea2000c1f5900 */
[----:B------:R-:W-:Y:S01]  /*0200*/  BSSY B1, `(.L_x_2) ;  /* 0x0000015000017945 */ /* 0x000fe20003800000 */
[----:B------:R-:W-:Y:S02]  /*0210*/  MOV R8, R7 ;  /* 0x0000000700087202 */ /* 0x000fe40000000f00 */
[----:B--2---:R-:W-:-:S13]  /*0220*/  ISETP.NE.AND P0, PT, R7, R4, PT ;  /* 0x000000040700720c */ /* 0x004fda0003f05270 */
[----:B0-----:R-:W-:Y:S05]  /*0230*/  @!P0 BRA `(.L_x_3) ;  /* 0x0000000000448947 */ /* 0x001fea0003800000 */
[----:B------:R-:W-:-:S05]  /*0240*/  IMAD.WIDE R12, R4, 0x4, R2 ;  /* 0x00000004040c7825 */ /* 0x000fca00078e0202 */
[----:B------:R-:W2:Y:S01]  /*0250*/  LDG.E.STRONG.SYS R9, desc[UR6][R12.64] ;  /* 0x000000060c097981 */ /* 0x000ea2000c1f5900 */
[----:B------:R-:W-:Y:S01]  /*0260*/  IMAD.MOV.U32 R8, RZ, RZ, R4 ;  /* 0x000000ffff087224 */ /* 0x000fe200078e0004 */
[----:B--2---:R-:W-:-:S13]  /*0270*/  ISETP.NE.AND P0, PT, R4, R9, PT ;  /* 0x000000090400720c */ /* 0x004fda0003f05270 */
[----:B------:R-:W-:Y:S05]  /*0280*/  @!P0 BRA `(.L_x_3) ;  /* 0x0000000000308947 */ /* 0x000fea0003800000 */
[----:B------:R-:W-:Y:S01]  /*0290*/  MOV R19, R7 ;  /* 0x0000000700137202 */ /* 0x000fe20000000f00 */
[----:B------:R-:W-:-:S07]  /*02a0*/  IMAD.MOV.U32 R8, RZ, RZ, R4 ;  /* 0x000000ffff087224 */ /* 0x000fce00078e0004 */
.L_x_4:
[--C-:B------:R-:W-:Y:S01]  /*02b0*/  IMAD.WIDE R12, R19, 0x4, R2.reuse ;  /* 0x00000004130c7825 */ /* 0x100fe200078e0202 */
[----:B------:R-:W-:Y:S05]  /*02c0*/  YIELD ;  /* 0x0000000000007946 */ /* 0x000fea0003800000 */
[--C-:B------:R-:W-:Y:S01]  /*02d0*/  IMAD.WIDE R14, R9, 0x4, R2.reuse ;  /* 0x00000004090e7825 */ /* 0x100fe200078e0202 */
[----:B-----5:R0:W5:Y:S04]  /*02e0*/  ATOMG.E.CAS.STRONG.GPU PT, RZ, [R12], R8, R9 ;  /* 0x000000080cff73a9 */ /* 0x02016800001ee109 */
[----:B------:R-:W2:Y:S01]  /*02f0*/  LDG.E.STRONG.SYS R8, desc[UR6][R14.64] ;  /* 0x000000060e087981 */ /* 0x000ea2000c1f5900 */
[----:B------:R-:W-:Y:S01]  /*0300*/  MOV R19, R9 ;  /* 0x0000000900137202 */ /* 0x000fe20000000f00 */
[----:B--2---:R-:W-:-:S05]  /*0310*/  IMAD.WIDE R16, R8, 0x4, R2 ;  /* 0x0000000408107825 */ /* 0x004fca00078e0202 */
[----:B------:R-:W2:Y:S02]  /*0320*/  LDG.E.STRONG.SYS R9, desc[UR6][R16.64] ;  /* 0x0000000610097981 */ /* 0x000ea4000c1f5900 */
[----:B--2---:R-:W-:-:S13]  /*0330*/  ISETP.NE.AND P0, PT, R8, R9, PT ;  /* 0x000000090800720c */ /* 0x004fda0003f05270 */
[----:B0-----:R-:W-:Y:S05]  /*0340*/  @P0 BRA `(.L_x_4) ;  /* 0xfffffffc00d80947 */ /* 0x001fea000383ffff */
.L_x_3:
[----:B------:R-:W-:Y:S05]  /*0350*/  BSYNC B1 ;  /* 0x0000000000017941 */ /* 0x000fea0003800000 */
.L_x_2:
[----:B-----5:R-:W-:-:S05]  /*0360*/  IMAD.WIDE R14, R11, 0x4, R2 ;  /* 0x000000040b0e7825 */ /* 0x020fca00078e0202 */
[----:B------:R-:W2:Y:S01]  /*0370*/  LDG.E.STRONG.SYS R4, desc[UR6][R14.64] ;  /* 0x000000060e047981 */ /* 0x000ea2000c1f5900 */
[----:B------:R-:W-:Y:S01]  /*0380*/  BSSY B1, `(.L_x_5) ;  /* 0x0000015000017945 */ /* 0x000fe20003800000 */
[----:B------:R-:W-:Y:S01]  /*0390*/  IMAD.MOV.U32 R12, RZ, RZ, R11 ;  /* 0x000000ffff0c7224 */ /* 0x000fe200078e000b */
[----:B--2---:R-:W-:-:S13]  /*03a0*/  ISETP.NE.AND P0, PT, R11, R4, PT ;  /* 0x000000040b00720c */ /* 0x004fda0003f05270 */
[----:B------:R-:W-:Y:S05]  /*03b0*/  @!P0 BRA `(.L_x_6) ;  /* 0x0000000000448947 */ /* 0x000fea0003800000 */
[----:B------:R-:W-:-:S05]  /*03c0*/  IMAD.WIDE R14, R4, 0x4, R2 ;  /* 0x00000004040e7825 */ /* 0x000fca00078e0202 */
[----:B------:R-:W2:Y:S01]  /*03d0*/  LDG.E.STRONG.SYS R13, desc[UR6][R14.64] ;  /* 0x000000060e0d7981 */ /* 0x000ea2000c1f5900 */
[----:B------:R-:W-:Y:S02]  /*03e0*/  MOV R12, R4 ;  /* 0x00000004000c7202 */ /* 0x000fe40000000f00 */
[----:B--2---:R-:W-:-:S13]  /*03f0*/  ISETP.NE.AND P0, PT, R4, R13, PT ;  /* 0x0000000d0400720c */ /* 0x004fda0003f05270 */
[----:B------:R-:W-:Y:S05]  /*0400*/  @!P0 BRA `(.L_x_6) ;  /* 0x0000000000308947 */ /* 0x000fea0003800000 */
[----:B------:R-:W-:Y:S01]  /*0410*/  IMAD.MOV.U32 R9, RZ, RZ, R11 ;  /* 0x000000ffff097224 */ /* 0x000fe200078e000b */
[----:B------:R-:W-:-:S07]  /*0420*/  MOV R12, R4 ;  /* 0x00000004000c7202 */ /* 0x000fce0000000f00 */
.L_x_7:
        /* <DEDUP_REMOVED lines=10> */
.L_x_6:
[----:B------:R-:W-:Y:S05]  /*04d0*/  BSYNC B1 ;  /* 0x0000000000017941 */ /* 0x000fea0003800000 */
.L_x_5:
[----:B------:R-:W-:-:S13]  /*04e0*/  ISETP.NE.AND P0, PT, R8, R12, PT ;  /* 0x0000000c0800720c */ /* 0x000fda0003f05270 */
[----:B------:R-:W-:Y:S05]  /*04f0*/  @!P0 BRA `(.L_x_1) ;  /* 0x0000000000648947 */ /* 0x000fea0003800000 */
[CC--:B------:R-:W-:Y:S02]  /*0500*/  VIMNMX R14, PT, PT, R12.reuse, R8.reuse, PT ;  /* 0x000000080c0e7248 */ /* 0x0c0fe40003fe0100 */
[----:B------:R-:W-:-:S03]  /*0510*/  VIMNMX R15, PT, PT, R12, R8, !PT ;  /* 0x000000080c0f7248 */ /* 0x000fc60007fe0100 */
[----:B------:R-:W-:-:S06]  /*0520*/  IMAD.WIDE R2, R14, 0x4, R2 ;  /* 0x000000040e027825 */ /* 0x000fcc00078e0202 */
[----:B------:R-:W2:Y:S02]  /*0530*/  ATOMG.E.CAS.STRONG.GPU PT, R3, [R2], R14, R15 ;  /* 0x0000000e020373a9 */ /* 0x000ea400001ee10f */
[----:B--2---:R-:W-:-:S13]  /*0540*/  ISETP.NE.AND P0, PT, R3, R14, PT ;  /* 0x0000000e0300720c */ /* 0x004fda0003f05270 */
[----:B------:R-:W-:Y:S05]  /*0550*/  @P0 BRA `(.L_x_1) ;  /* 0x00000000004c0947 */ /* 0x000fea0003800000 */
[----:B------:R-:W0:Y:S01]  /*0560*/  S2R R9, SR_LANEID ;  /* 0x0000000000097919 */ /* 0x000e220000000000 */
[----:B------:R-:W-:Y:S01]  /*0570*/  VOTEU.ANY UR4, UPT, PT ;  /* 0x0000000000047886 */ /* 0x000fe200038e0100 */
[----:B------:R-:W1:Y:S01]  /*0580*/  LDC.64 R2, c[0x0][0x3b0] ;  /* 0x0000ec00ff027b82 */ /* 0x000e620000000a00 */
[----:B------:R-:W0:Y:S08]  /*0590*/  FLO.U32 R4, UR4 ;  /* 0x0000000400047d00 */ /* 0x000e3000080e0000 */
[----:B------:R-:W1:Y:S01]  /*05a0*/  POPC R17, UR4 ;  /* 0x0000000400117d09 */ /* 0x000e620008000000 */
[----:B0-----:R-:W-:Y:S01]  /*05b0*/  ISETP.EQ.U32.AND P0, PT, R4, R9, PT ;  /* 0x000000090400720c */ /* 0x001fe20003f02070 */
[----:B------:R-:W0:Y:S01]  /*05c0*/  S2R R6, SR_LTMASK ;  /* 0x0000000000067919 */ /* 0x000e220000003900 */
[----:B------:R-:W2:Y:S11]  /*05d0*/  LDC.64 R8, c[0x0][0x3a8] ;  /* 0x0000ea00ff087b82 */ /* 0x000eb60000000a00 */
[----:B-1----:R-:W3:Y:S01]  /*05e0*/  @P0 ATOMG.E.ADD.STRONG.GPU PT, R3, desc[UR6][R2.64], R17 ;  /* 0x80000011020309a8 */ /* 0x002ee200081ef106 */
[----:B------:R-:W1:Y:S01]  /*05f0*/  LDC.64 R12, c[0x0][0x3b8] ;  /* 0x0000ee00ff0c7b82 */ /* 0x000e620000000a00 */
[----:B------:R-:W-:Y:S01]  /*0600*/  HFMA2 R10, -RZ, RZ, 0, 5.9604644775390625e-08 ;  /* 0x00000001ff0a7431 */ /* 0x000fe200000001ff */
[----:B0-----:R-:W-:-:S06]  /*0610*/  LOP3.LUT R6, R6, UR4, RZ, 0xc0, !PT ;  /* 0x0000000406067c12 */ /* 0x001fcc000f8ec0ff */
[----:B------:R-:W0:Y:S01]  /*0620*/  POPC R6, R6 ;  /* 0x0000000600067309 */ /* 0x000e220000000000 */
[----:B---3--:R-:W0:Y:S02]  /*0630*/  SHFL.IDX PT, R15, R3, R4, 0x1f ;  /* 0x00001f04030f7589 */ /* 0x008e2400000e0000 */
[----:B0-----:R-:W-:-:S04]  /*0640*/  IMAD.IADD R15, R15, 0x1, R6 ;  /* 0x000000010f0f7824 */ /* 0x001fc800078e0206 */
[----:B--2---:R-:W-:-:S05]  /*0650*/  IMAD.WIDE R8, R15, 0x8, R8 ;  /* 0x000000080f087825 */ /* 0x004fca00078e0208 */
[----:B------:R0:W-:Y:S04]  /*0660*/  STG.E desc[UR6][R8.64], R7 ;  /* 0x0000000708007986 */ /* 0x0001e8000c101906 */
[----:B------:R0:W-:Y:S04]  /*0670*/  STG.E desc[UR6][R8.64+0x4], R11 ;  /* 0x0000040b08007986 */ /* 0x0001e8000c101906 */
[----:B-1----:R0:W-:Y:S02]  /*0680*/  STG.E.U8.STRONG.SYS desc[UR6][R12.64], R10 ;  /* 0x0000000a0c007986 */ /* 0x0021e4000c115106 */
.L_x_1:
[----:B------:R-:W-:Y:S05]  /*0690*/  BSYNC B0 ;  /* 0x0000000000007941 */ /* 0x000fea0003800000 */
.L_x_0:
[----:B------:R-:W1:Y:S01]  /*06a0*/  LDCU UR4, c[0x0][0x380] ;  /* 0x00007000ff0477ac */ /* 0x000e620008000800 */
[----:B------:R-:W-:-:S04]  /*06b0*/  IADD3 R5, PT, PT, R0, R5, RZ ;  /* 0x0000000500057210 */ /* 0x000fc80007ffe0ff */
[----:B-1----:R-:W-:-:S13]  /*06c0*/  ISETP.GE.AND P0, PT, R5, UR4, PT ;  /* 0x0000000405007c0c */ /* 0x002fda000bf06270 */
[----:B------:R-:W-:Y:S05]  /*06d0*/  @!P0 BRA `(.L_x_8) ;  /* 0xfffffff800748947 */ /* 0x000fea000383ffff */
[----:B------:R-:W-:Y:S05]  /*06e0*/  EXIT ;  /* 0x000000000000794d */ /* 0x000fea0003800000 */
.L_x_9:
[----:B------:R-:W-:-:S00]  /*06f0*/  BRA `(.L_x_9) ;  /* 0xfffffffc00fc7947 */ /* 0x000fc0000383ffff */
[----:B------:R-:W-:-:S00]  /*0700*/  NOP ;  /* 0x0000000000007918 */ /* 0x000fc00000000000 */
[----:B------:R-:W-:-:S00]  /*0710*/  NOP ;  /* 0x0000000000007918 */ /* 0x000fc00000000000 */
[----:B------:R-:W-:-:S00]  /*0720*/  NOP ;  /* 0x0000000000007918 */ /* 0x000fc00000000000 */
[----:B------:R-:W-:-:S00]  /*0730*/  NOP ;  /* 0x0000000000007918 */ /* 0x000fc00000000000 */
[----:B------:R-:W-:-:S00]  /*0740*/  NOP ;  /* 0x0000000000007918 */ /* 0x000fc00000000000 */
[----:B------:R-:W-:-:S00]  /*0750*/  NOP ;  /* 0x0000000000007918 */ /* 0x000fc00000000000 */
[----:B------:R-:W-:-:S00]  /*0760*/  NOP ;  /* 0x0000000000007918 */ /* 0x000fc00000000000 */
[----:B------:R-:W-:-:S00]  /*0770*/  NOP ;  /* 0x0000000000007918 */ /* 0x000fc00000000000 */
.L_x_45:


//--------------------- .text._Z20find_cheapest_kerneliPKdS0_PViPdPiS4_ --------------------------
	.section	.text._Z20find_cheapest_kerneliPKdS0_PViPdPiS4_,"ax",@progbits
	.align	128
        .global         _Z20find_cheapest_kerneliPKdS0_PViPdPiS4_
        .type           _Z20find_cheapest_kerneliPKdS0_PViPdPiS4_,@function
        .size           _Z20find_cheapest_kerneliPKdS0_PViPdPiS4_,(.L_x_44 - _Z20find_cheapest_kerneliPKdS0_PViPdPiS4_)
        .other          _Z20find_cheapest_kerneliPKdS0_PViPdPiS4_,@"STO_CUDA_ENTRY STV_DEFAULT"
_Z20find_cheapest_kerneliPKdS0_PViPdPiS4_:
.text._Z20find_cheapest_kerneliPKdS0_PViPdPiS4_:
        /* <DEDUP_REMOVED lines=11> */
.L_x_35:
[----:B------:R-:W0:Y:S02]  /*00b0*/  LDC.64 R10, c[0x0][0x398] ;  /* 0x0000e600ff0a7b82 */ /* 0x000e240000000a00 */
[----:B0-----:R-:W-:-:S05]  /*00c0*/  IMAD.WIDE R4, R0, 0x4, R10 ;  /* 0x0000000400047825 */ /* 0x001fca00078e020a */
[----:B-1----:R-:W2:Y:S01]  /*00d0*/  LDG.E.STRONG.SYS R7, desc[UR6][R4.64] ;  /* 0x0000000604077981 */ /* 0x002ea2000c1f5900 */
[----:B------:R-:W-:Y:S05]  /*00e0*/  YIELD ;  /* 0x0000000000007946 */ /* 0x000fea0003800000 */
[----:B------:R-:W-:Y:S01]  /*00f0*/  BSSY B0, `(.L_x_10) ;  /* 0x0000015000007945 */ /* 0x000fe20003800000 */
[----:B------:R-:W-:Y:S01]  /*0100*/  IMAD.MOV.U32 R12, RZ, RZ, R0 ;  /* 0x000000ffff0c7224 */ /* 0x000fe200078e0000 */
[----:B--2---:R-:W-:-:S13]  /*0110*/  ISETP.NE.AND P0, PT, R0, R7, PT ;  /* 0x000000070000720c */ /* 0x004fda0003f05270 */
[----:B-----5:R-:W-:Y:S05]  /*0120*/  @!P0 BRA `(.L_x_11) ;  /* 0x0000000000448947 */ /* 0x020fea0003800000 */
[----:B------:R-:W-:-:S05]  /*0130*/  IMAD.WIDE R4, R7, 0x4, R10 ;  /* 0x0000000407047825 */ /* 0x000fca00078e020a */
[----:B------:R-:W2:Y:S01]  /*0140*/  LDG.E.STRONG.SYS R13, desc[UR6][R4.64] ;  /* 0x00000006040d7981 */ /* 0x000ea2000c1f5900 */
[----:B------:R-:W-:Y:S01]  /*0150*/  IMAD.MOV.U32 R12, RZ, RZ, R7 ;  /* 0x000000ffff0c7224 */ /* 0x000fe200078e0007 */
[----:B--2---:R-:W-:-:S13]  /*0160*/  ISETP.NE.AND P0, PT, R7, R13, PT ;  /* 0x0000000d0700720c */ /* 0x004fda0003f05270 */
[----:B------:R-:W-:Y:S05]  /*0170*/  @!P0 BRA `(.L_x_11) ;  /* 0x0000000000308947 */ /* 0x000fea0003800000 */
[----:B------:R-:W-:Y:S01]  /*0180*/  IMAD.MOV.U32 R15, RZ, RZ, R0 ;  /* 0x000000ffff0f7224 */ /* 0x000fe200078e0000 */
[----:B------:R-:W-:-:S07]  /*0190*/  MOV R12, R7 ;  /* 0x00000007000c7202 */ /* 0x000fce0000000f00 */
.L_x_12:
[--C-:B------:R-:W-:Y:S01]  /*01a0*/  IMAD.WIDE R4, R15, 0x4, R10.reuse ;  /* 0x000000040f047825 */ /* 0x100fe200078e020a */
[----:B------:R-:W-:Y:S05]  /*01b0*/  YIELD ;  /* 0x0000000000007946 */ /* 0x000fea0003800000 */
[----:B------:R-:W-:Y:S01]  /*01c0*/  IMAD.WIDE R6, R13, 0x4, R10 ;  /* 0x000000040d067825 */ /* 0x000fe200078e020a */
[----:B-----5:R0:W5:Y:S04]  /*01d0*/  ATOMG.E.CAS.STRONG.GPU PT, RZ, [R4], R12, R13 ;  /* 0x0000000c04ff73a9 */ /* 0x02016800001ee10d */
[----:B------:R-:W2:Y:S01]  /*01e0*/  LDG.E.STRONG.SYS R12, desc[UR6][R6.64] ;  /* 0x00000006060c7981 */ /* 0x000ea2000c1f5900 */
[----:B------:R-:W-:-:S02]  /*01f0*/  IMAD.MOV.U32 R15, RZ, RZ, R13 ;  /* 0x000000ffff0f7224 */ /* 0x000fc400078e000d */
[----:B--2---:R-:W-:-:S05]  /*0200*/  IMAD.WIDE R8, R12, 0x4, R10 ;  /* 0x000000040c087825 */ /* 0x004fca00078e020a */
[----:B------:R-:W2:Y:S02]  /*0210*/  LDG.E.STRONG.SYS R13, desc[UR6][R8.64] ;  /* 0x00000006080d7981 */ /* 0x000ea4000c1f5900 */
[----:B--2---:R-:W-:-:S13]  /*0220*/  ISETP.NE.AND P0, PT, R12, R13, PT ;  /* 0x0000000d0c00720c */ /* 0x004fda0003f05270 */
[----:B0-----:R-:W-:Y:S05]  /*0230*/  @P0 BRA `(.L_x_12) ;  /* 0xfffffffc00d80947 */ /* 0x001fea000383ffff */
.L_x_11:
[----:B------:R-:W-:Y:S05]  /*0240*/  BSYNC B0 ;  /* 0x0000000000007941 */ /* 0x000fea0003800000 */
.L_x_10:
[----:B------:R-:W0:Y:S01]  /*0250*/  LDCU UR4, c[0x0][0x380] ;  /* 0x00007000ff0477ac */ /* 0x000e220008000800 */
[----:B------:R-:W-:Y:S01]  /*0260*/  VIADD R2, R0, 0x1 ;  /* 0x0000000100027836 */ /* 0x000fe20000000000 */
[----:B------:R-:W-:Y:S01]  /*0270*/  BSSY B0, `(.L_x_13) ;  /* 0x00000ab000007945 */ /* 0x000fe20003800000 */
[----:B0-----:R-:W-:-:S05]  /*0280*/  IMAD.U32 R5, RZ, RZ, UR4 ;  /* 0x00000004ff057e24 */ /* 0x001fca000f8e00ff */
[----:B------:R-:W-:-:S13]  /*0290*/  ISETP.GE.AND P0, PT, R2, R5, PT ;  /* 0x000000050200720c */ /* 0x000fda0003f06270 */
[----:B------:R-:W-:Y:S05]  /*02a0*/  @P0 BRA `(.L_x_14) ;  /* 0x00000008009c0947 */ /* 0x000fea0003800000 */
[----:B------:R-:W0:Y:S08]  /*02b0*/  LDC.64 R10, c[0x0][0x388] ;  /* 0x0000e200ff0a7b82 */ /* 0x000e300000000a00 */
[----:B------:R-:W1:Y:S01]  /*02c0*/  LDC.64 R8, c[0x0][0x3a0] ;  /* 0x0000e800ff087b82 */ /* 0x000e620000000a00 */
[----:B0-----:R-:W-:-:S04]  /*02d0*/  IMAD.WIDE R10, R0, 0x8, R10 ;  /* 0x00000008000a7825 */ /* 0x001fc800078e020a */
[----:B-1----:R-:W-:-:S07]  /*02e0*/  IMAD.WIDE R8, R12, 0x8, R8 ;  /* 0x000000080c087825 */ /* 0x002fce00078e0208 */
.L_x_34:
[----:B------:R-:W0:Y:S02]  /*02f0*/  LDC.64 R18, c[0x0][0x398] ;  /* 0x0000e600ff127b82 */ /* 0x000e240000000a00 */
[----:B0-----:R-:W-:-:S05]  /*0300*/  IMAD.WIDE R4, R2, 0x4, R18 ;  /* 0x0000000402047825 */ /* 0x001fca00078e0212 */
[----:B------:R-:W2:Y:S01]  /*0310*/  LDG.E.STRONG.SYS R13, desc[UR6][R4.64] ;  /* 0x00000006040d7981 */ /* 0x000ea2000c1f5900 */
[----:B------:R-:W-:Y:S05]  /*0320*/  YIELD ;  /* 0x0000000000007946 */ /* 0x000fea0003800000 */
[----:B------:R-:W-:Y:S01]  /*0330*/  BSSY B1, `(.L_x_15) ;  /* 0x0000015000017945 */ /* 0x000fe20003800000 */
[----:B------:R-:W-:Y:S02]  /*0340*/  MOV R6, R2 ;  /* 0x0000000200067202 */ /* 0x000fe40000000f00 */
[----:B--2---:R-:W-:-:S13]  /*0350*/  ISETP.NE.AND P0, PT, R2, R13, PT ;  /* 0x0000000d0200720c */ /* 0x004fda0003f05270 */
[----:B------:R-:W-:Y:S05]  /*0360*/  @!P0 BRA `(.L_x_16) ;  /* 0x0000000000448947 */ /* 0x000fea0003800000 */
[----:B------:R-:W-:-:S05]  /*0370*/  IMAD.WIDE R4, R13, 0x4, R18 ;  /* 0x000000040d047825 */ /* 0x000fca00078e0212 */
[----:B------:R-:W2:Y:S01]  /*0380*/  LDG.E.STRONG.SYS R7, desc[UR6][R4.64] ;  /* 0x0000000604077981 */ /* 0x000ea2000c1f5900 */
[----:B------:R-:W-:Y:S01]  /*0390*/  IMAD.MOV.U32 R6, RZ, RZ, R13 ;  /* 0x000000ffff067224 */ /* 0x000fe200078e000d */
[----:B--2---:R-:W-:-:S13]  /*03a0*/  ISETP.NE.AND P0, PT, R13, R7, PT ;  /* 0x000000070d00720c */ /* 0x004fda0003f05270 */
[----:B------:R-:W-:Y:S05]  /*03b0*/  @!P0 BRA `(.L_x_16) ;  /* 0x0000000000308947 */ /* 0x000fea0003800000 */
[----:B------:R-:W-:Y:S02]  /*03c0*/  IMAD.MOV.U32 R21, RZ, RZ, R2 ;  /* 0x000000ffff157224 */ /* 0x000fe400078e0002 */
[----:B------:R-:W-:-:S07]  /*03d0*/  IMAD.MOV.U32 R6, RZ, RZ, R13 ;  /* 0x000000ffff067224 */ /* 0x000fce00078e000d */
.L_x_17:
        /* <DEDUP_REMOVED lines=10> */
.L_x_16:
[----:B------:R-:W-:Y:S05]  /*0480*/  BSYNC B1 ;  /* 0x0000000000017941 */ /* 0x000fea0003800000 */
.L_x_15:
[----:B------:R-:W-:Y:S01]  /*0490*/  ISETP.NE.AND P0, PT, R12, R6, PT ;  /* 0x000000060c00720c */ /* 0x000fe20003f05270 */
[----:B------:R-:W-:-:S12]  /*04a0*/  BSSY B1, `(.L_x_18) ;  /* 0x0000082000017945 */ /* 0x000fd80003800000 */
[----:B------:R-:W-:Y:S05]  /*04b0*/  @!P0 BRA `(.L_x_19) ;  /* 0x0000000800008947 */ /* 0x000fea0003800000 */
[----:B------:R-:W0:Y:S01]  /*04c0*/  LDC.64 R4, c[0x0][0x388] ;  /* 0x0000e200ff047b82 */ /* 0x000e220000000a00 */
[----:B------:R-:W2:Y:S01]  /*04d0*/  LDG.E.64 R34, desc[UR6][R10.64] ;  /* 0x000000060a227981 */ /* 0x000ea2000c1e1b00 */
[----:B0-----:R-:W-:-:S06]  /*04e0*/  IMAD.WIDE R4, R2, 0x8, R4 ;  /* 0x0000000802047825 */ /* 0x001fcc00078e0204 */
[----:B------:R-:W2:Y:S01]  /*04f0*/  LDG.E.64 R4, desc[UR6][R4.64] ;  /* 0x0000000604047981 */ /* 0x000ea2000c1e1b00 */
[----:B------:R-:W-:Y:S01]  /*0500*/  BSSY.RECONVERGENT B2, `(.L_x_20) ;  /* 0x0000007000027945 */ /* 0x000fe20003800200 */
[----:B------:R-:W-:Y:S01]  /*0510*/  MOV R36, 0x570 ;  /* 0x0000057000247802 */ /* 0x000fe20000000f00 */
[----:B--2---:R-:W-:-:S08]  /*0520*/  DADD R34, R34, -R4 ;  /* 0x0000000022227229 */ /* 0x004fd00000000804 */
[----:B------:R-:W-:-:S10]  /*0530*/  DADD R14, -RZ, |R34| ;  /* 0x00000000ff0e7229 */ /* 0x000fd40000000522 */
[----:B------:R-:W-:Y:S02]  /*0540*/  IMAD.MOV.U32 R20, RZ, RZ, R14 ;  /* 0x000000ffff147224 */ /* 0x000fe400078e000e */
[----:B------:R-:W-:-:S07]  /*0550*/  IMAD.MOV.U32 R7, RZ, RZ, R15 ;  /* 0x000000ffff077224 */ /* 0x000fce00078e000f */
[----:B-----5:R-:W-:Y:S05]  /*0560*/  CALL.REL.NOINC `($_Z20find_cheapest_kerneliPKdS0_PViPdPiS4_$__internal_accurate_pow) ;  /* 0x0000000800b87944 */ /* 0x020fea0003c00000 */
[----:B------:R-:W-:Y:S05]  /*0570*/  BSYNC.RECONVERGENT B2 ;  /* 0x0000000000027941 */ /* 0x000fea0003800200 */
.L_x_20:
[----:B------:R-:W0:Y:S02]  /*0580*/  LDC.64 R20, c[0x0][0x390] ;  /* 0x0000e400ff147b82 */ /* 0x000e240000000a00 */
[----:B0-----:R-:W-:-:S04]  /*0590*/  IMAD.WIDE R16, R0, 0x8, R20 ;  /* 0x0000000800107825 */ /* 0x001fc800078e0214 */
[----:B------:R-:W-:Y:S02]  /*05a0*/  IMAD.WIDE R20, R2, 0x8, R20 ;  /* 0x0000000802147825 */ /* 0x000fe400078e0214 */
[----:B------:R-:W2:Y:S04]  /*05b0*/  LDG.E.64 R16, desc[UR6][R16.64] ;  /* 0x0000000610107981 */ /* 0x000ea8000c1e1b00 */
[----:B------:R-:W2:Y:S01]  /*05c0*/  LDG.E.64 R20, desc[UR6][R20.64] ;  /* 0x0000000614147981 */ /* 0x000ea2000c1e1b00 */
[C---:B------:R-:W-:Y:S01]  /*05d0*/  DADD R4, R34.reuse, 2 ;  /* 0x4000000022047429 */ /* 0x040fe20000000000 */
[----:B------:R-:W-:Y:S01]  /*05e0*/  BSSY.RECONVERGENT B2, `(.L_x_21) ;  /* 0x0000010000027945 */ /* 0x000fe20003800200 */
[C---:B------:R-:W-:Y:S02]  /*05f0*/  DSETP.NEU.AND P1, PT, R34.reuse, RZ, PT ;  /* 0x000000ff2200722a */ /* 0x040fe40003f2d000 */
[----:B------:R-:W-:-:S04]  /*0600*/  DSETP.NEU.AND P0, PT, R34, 1, PT ;  /* 0x3ff000002200742a */ /* 0x000fc80003f0d000 */
[----:B------:R-:W-:Y:S02]  /*0610*/  FSEL R15, R18, RZ, P1 ;  /* 0x000000ff120f7208 */ /* 0x000fe40000800000 */
[----:B------:R-:W-:Y:S02]  /*0620*/  LOP3.LUT R13, R5, 0x7ff00000, RZ, 0xc0, !PT ;  /* 0x7ff00000050d7812 */ /* 0x000fe400078ec0ff */
[----:B------:R-:W-:Y:S02]  /*0630*/  FSEL R14, R7, RZ, P1 ;  /* 0x000000ff070e7208 */ /* 0x000fe40000800000 */
[----:B------:R-:W-:Y:S01]  /*0640*/  ISETP.NE.AND P2, PT, R13, 0x7ff00000, PT ;  /* 0x7ff000000d00780c */ /* 0x000fe20003f45270 */
[----:B--2---:R-:W-:-:S08]  /*0650*/  DADD R4, R16, -R20 ;  /* 0x0000000010047229 */ /* 0x004fd00000000814 */
[----:B------:R-:W-:-:S04]  /*0660*/  DADD R18, -RZ, |R4| ;  /* 0x00000000ff127229 */ /* 0x000fc80000000504 */
[----:B------:R-:W-:Y:S07]  /*0670*/  @P2 BRA `(.L_x_22) ;  /* 0x0000000000182947 */ /* 0x000fee0003800000 */
[----:B------:R-:W-:-:S14]  /*0680*/  DSETP.NAN.AND P1, PT, R34, R34, PT ;  /* 0x000000222200722a */ /* 0x000fdc0003f28000 */
[----:B------:R-:W-:Y:S01]  /*0690*/  @P1 DADD R14, R34, 2 ;  /* 0x40000000220e1429 */ /* 0x000fe20000000000 */
[----:B------:R-:W-:Y:S10]  /*06a0*/  @P1 BRA `(.L_x_22) ;  /* 0x00000000000c1947 */ /* 0x000ff40003800000 */
[----:B------:R-:W-:-:S14]  /*06b0*/  DSETP.NEU.AND P1, PT, |R34|, +INF , PT ;  /* 0x7ff000002200742a */ /* 0x000fdc0003f2d200 */
[----:B------:R-:W-:Y:S01]  /*06c0*/  @!P1 IMAD.MOV.U32 R14, RZ, RZ, 0x0 ;  /* 0x00000000ff0e9424 */ /* 0x000fe200078e00ff */
[----:B------:R-:W-:-:S07]  /*06d0*/  @!P1 MOV R15, 0x7ff00000 ;  /* 0x7ff00000000f9802 */ /* 0x000fce0000000f00 */
.L_x_22:
[----:B------:R-:W-:Y:S05]  /*06e0*/  BSYNC.RECONVERGENT B2 ;  /* 0x0000000000027941 */ /* 0x000fea0003800200 */
.L_x_21:
[----:B------:R-:W-:Y:S01]  /*06f0*/  BSSY.RECONVERGENT B2, `(.L_x_23) ;  /* 0x0000007000027945 */ /* 0x000fe20003800200 */
[----:B------:R-:W-:Y:S01]  /*0700*/  IMAD.MOV.U32 R20, RZ, RZ, R18 ;  /* 0x000000ffff147224 */ /* 0x000fe200078e0012 */
[----:B------:R-:W-:Y:S01]  /*0710*/  FSEL R34, R14, RZ, P0 ;  /* 0x000000ff0e227208 */ /* 0x000fe20000000000 */
[----:B------:R-:W-:Y:S01]  /*0720*/  IMAD.MOV.U32 R7, RZ, RZ, R19 ;  /* 0x000000ffff077224 */ /* 0x000fe200078e0013 */
[----:B------:R-:W-:Y:S02]  /*0730*/  FSEL R35, R15, 1.875, P0 ;  /* 0x3ff000000f237808 */ /* 0x000fe40000000000 */
[----:B------:R-:W-:-:S07]  /*0740*/  MOV R36, 0x760 ;  /* 0x0000076000247802 */ /* 0x000fce0000000f00 */
[----:B------:R-:W-:Y:S05]  /*0750*/  CALL.REL.NOINC `($_Z20find_cheapest_kerneliPKdS0_PViPdPiS4_$__internal_accurate_pow) ;  /* 0x00000008003c7944 */ /* 0x000fea0003c00000 */
[----:B------:R-:W-:Y:S05]  /*0760*/  BSYNC.RECONVERGENT B2 ;  /* 0x0000000000027941 */ /* 0x000fea0003800200 */
.L_x_23:
[C---:B------:R-:W-:Y:S01]  /*0770*/  DADD R14, R4.reuse, 2 ;  /* 0x40000000040e7429 */ /* 0x040fe20000000000 */
[----:B------:R-:W-:Y:S01]  /*0780*/  BSSY.RECONVERGENT B2, `(.L_x_24) ;  /* 0x000000e000027945 */ /* 0x000fe20003800200 */
[C---:B------:R-:W-:Y:S02]  /*0790*/  DSETP.NEU.AND P1, PT, R4.reuse, RZ, PT ;  /* 0x000000ff0400722a */ /* 0x040fe40003f2d000 */
[----:B------:R-:W-:-:S06]  /*07a0*/  DSETP.NEU.AND P0, PT, R4, 1, PT ;  /* 0x3ff000000400742a */ /* 0x000fcc0003f0d000 */
[----:B------:R-:W-:Y:S02]  /*07b0*/  LOP3.LUT R14, R15, 0x7ff00000, RZ, 0xc0, !PT ;  /* 0x7ff000000f0e7812 */ /* 0x000fe400078ec0ff */
[----:B------:R-:W-:Y:S02]  /*07c0*/  FSEL R15, R18, RZ, P1 ;  /* 0x000000ff120f7208 */ /* 0x000fe40000800000 */
[----:B------:R-:W-:Y:S02]  /*07d0*/  ISETP.NE.AND P2, PT, R14, 0x7ff00000, PT ;  /* 0x7ff000000e00780c */ /* 0x000fe40003f45270 */
[----:B------:R-:W-:-:S11]  /*07e0*/  FSEL R14, R7, RZ, P1 ;  /* 0x000000ff070e7208 */ /* 0x000fd60000800000 */
[----:B------:R-:W-:Y:S05]  /*07f0*/  @P2 BRA `(.L_x_25) ;  /* 0x0000000000182947 */ /* 0x000fea0003800000 */
[----:B------:R-:W-:-:S14]  /*0800*/  DSETP.NAN.AND P1, PT, R4, R4, PT ;  /* 0x000000040400722a */ /* 0x000fdc0003f28000 */
[----:B------:R-:W-:Y:S01]  /*0810*/  @P1 DADD R14, R4, 2 ;  /* 0x40000000040e1429 */ /* 0x000fe20000000000 */
[----:B------:R-:W-:Y:S10]  /*0820*/  @P1 BRA `(.L_x_25) ;  /* 0x00000000000c1947 */ /* 0x000ff40003800000 */
[----:B------:R-:W-:-:S14]  /*0830*/  DSETP.NEU.AND P1, PT, |R4|, +INF , PT ;  /* 0x7ff000000400742a */ /* 0x000fdc0003f2d200 */
[----:B------:R-:W-:Y:S01]  /*0840*/  @!P1 MOV R14, 0x0 ;  /* 0x00000000000e9802 */ /* 0x000fe20000000f00 */
[----:B------:R-:W-:-:S07]  /*0850*/  @!P1 IMAD.MOV.U32 R15, RZ, RZ, 0x7ff00000 ;  /* 0x7ff00000ff0f9424 */ /* 0x000fce00078e00ff */
.L_x_25:
[----:B------:R-:W-:Y:S05]  /*0860*/  BSYNC.RECONVERGENT B2 ;  /* 0x0000000000027941 */ /* 0x000fea0003800200 */
.L_x_24:
[----:B------:R-:W-:Y:S01]  /*0870*/  FSEL R4, R14, RZ, P0 ;  /* 0x000000ff0e047208 */ /* 0x000fe20000000000 */
[----:B------:R-:W-:Y:S01]  /*0880*/  IMAD.MOV.U32 R17, RZ, RZ, 0x3fd80000 ;  /* 0x3fd80000ff117424 */ /* 0x000fe200078e00ff */
[----:B------:R-:W-:Y:S01]  /*0890*/  FSEL R5, R15, 1.875, P0 ;  /* 0x3ff000000f057808 */ /* 0x000fe20000000000 */
[----:B------:R-:W-:Y:S01]  /*08a0*/  BSSY.RECONVERGENT B2, `(.L_x_26) ;  /* 0x0000013000027945 */ /* 0x000fe20003800200 */
[----:B------:R-:W-:-:S04]  /*08b0*/  MOV R16, 0x0 ;  /* 0x0000000000107802 */ /* 0x000fc80000000f00 */
[----:B------:R-:W-:-:S06]  /*08c0*/  DADD R34, R34, R4 ;  /* 0x0000000022227229 */ /* 0x000fcc0000000004 */
[----:B------:R-:W0:Y:S04]  /*08d0*/  MUFU.RSQ64H R15, R35 ;  /* 0x00000023000f7308 */ /* 0x000e280000001c00 */
[----:B------:R-:W-:-:S05]  /*08e0*/  VIADD R14, R35, 0xfcb00000 ;  /* 0xfcb00000230e7836 */ /* 0x000fca0000000000 */
[----:B------:R-:W-:Y:S01]  /*08f0*/  ISETP.GE.U32.AND P0, PT, R14, 0x7ca00000, PT ;  /* 0x7ca000000e00780c */ /* 0x000fe20003f06070 */
[----:B0-----:R-:W-:-:S08]  /*0900*/  DMUL R4, R14, R14 ;  /* 0x0000000e0e047228 */ /* 0x001fd00000000000 */
[----:B------:R-:W-:-:S08]  /*0910*/  DFMA R4, R34, -R4, 1 ;  /* 0x3ff000002204742b */ /* 0x000fd00000000804 */
[----:B------:R-:W-:Y:S02]  /*0920*/  DFMA R16, R4, R16, 0.5 ;  /* 0x3fe000000410742b */ /* 0x000fe40000000010 */
[----:B------:R-:W-:-:S08]  /*0930*/  DMUL R4, R14, R4 ;  /* 0x000000040e047228 */ /* 0x000fd00000000000 */
[----:B------:R-:W-:-:S08]  /*0940*/  DFMA R20, R16, R4, R14 ;  /* 0x000000041014722b */ /* 0x000fd0000000000e */
[----:B------:R-:W-:Y:S02]  /*0950*/  DMUL R22, R34, R20 ;  /* 0x0000001422167228 */ /* 0x000fe40000000000 */
[----:B------:R-:W-:Y:S01]  /*0960*/  VIADD R17, R21, 0xfff00000 ;  /* 0xfff0000015117836 */ /* 0x000fe20000000000 */
[----:B------:R-:W-:-:S05]  /*0970*/  MOV R16, R20 ;  /* 0x0000001400107202 */ /* 0x000fca0000000f00 */
[----:B------:R-:W-:-:S08]  /*0980*/  DFMA R24, R22, -R22, R34 ;  /* 0x800000161618722b */ /* 0x000fd00000000022 */
[----:B------:R-:W-:Y:S01]  /*0990*/  DFMA R18, R24, R16, R22 ;  /* 0x000000101812722b */ /* 0x000fe20000000016 */
[----:B------:R-:W-:Y:S10]  /*09a0*/  @!P0 BRA `(.L_x_27) ;  /* 0x0000000000088947 */ /* 0x000ff40003800000 */
[----:B------:R-:W-:-:S07]  /*09b0*/  MOV R4, 0x9d0 ;  /* 0x000009d000047802 */ /* 0x000fce0000000f00 */
[----:B------:R-:W-:Y:S05]  /*09c0*/  CALL.REL.NOINC `($__internal_0_$__cuda_sm20_dsqrt_rn_f64_mediumpath_v1) ;  /* 0x0000000000e87944 */ /* 0x000fea0003c00000 */
.L_x_27:
[----:B------:R-:W-:Y:S05]  /*09d0*/  BSYNC.RECONVERGENT B2 ;  /* 0x0000000000027941 */ /* 0x000fea0003800200 */
.L_x_26:
[----:B------:R-:W2:Y:S01]  /*09e0*/  LDG.E.64 R4, desc[UR6][R8.64] ;  /* 0x0000000608047981 */ /* 0x000ea2000c1e1b00 */
[----:B------:R-:W-:Y:S01]  /*09f0*/  BSSY B2, `(.L_x_28) ;  /* 0x0000015000027945 */ /* 0x000fe20003800000 */
[----:B--2---:R-:W-:-:S14]  /*0a00*/  DSETP.GEU.AND P0, PT, R18, R4, PT ;  /* 0x000000041200722a */ /* 0x004fdc0003f0e000 */
[----:B------:R-:W-:Y:S05]  /*0a10*/  @P0 BRA `(.L_x_29) ;  /* 0x0000000000480947 */ /* 0x000fea0003800000 */
.L_x_31:
[----:B------:R-:W-:Y:S01]  /*0a20*/  IMAD.MOV.U32 R16, RZ, RZ, R4 ;  /* 0x000000ffff107224 */ /* 0x000fe200078e0004 */
[----:B------:R-:W-:Y:S05]  /*0a30*/  YIELD ;  /* 0x0000000000007946 */ /* 0x000fea0003800000 */
[----:B------:R-:W-:-:S06]  /*0a40*/  IMAD.MOV.U32 R17, RZ, RZ, R5 ;  /* 0x000000ffff117224 */ /* 0x000fcc00078e0005 */
[----:B------:R-:W2:Y:S02]  /*0a50*/  ATOMG.E.CAS.64.STRONG.GPU PT, R16, [R8], R16, R18 ;  /* 0x00000010081073a9 */ /* 0x000ea400001ee512 */
[----:B--2---:R-:W-:-:S04]  /*0a60*/  ISETP.NE.U32.AND P0, PT, R16, R4, PT ;  /* 0x000000041000720c */ /* 0x004fc80003f05070 */
[----:B------:R-:W-:-:S13]  /*0a70*/  ISETP.NE.AND.EX P0, PT, R17, R5, PT, P0 ;  /* 0x000000051100720c */ /* 0x000fda0003f05300 */
[----:B------:R-:W-:Y:S05]  /*0a80*/  @!P0 BRA `(.L_x_30) ;  /* 0x0000000000148947 */ /* 0x000fea0003800000 */
[----:B------:R-:W-:Y:S01]  /*0a90*/  DSETP.GEU.AND P0, PT, R18, R16, PT ;  /* 0x000000101200722a */ /* 0x000fe20003f0e000 */
[----:B------:R-:W-:Y:S01]  /*0aa0*/  MOV R4, R16 ;  /* 0x0000001000047202 */ /* 0x000fe20000000f00 */
[----:B------:R-:W-:-:S12]  /*0ab0*/  IMAD.MOV.U32 R5, RZ, RZ, R17 ;  /* 0x000000ffff057224 */ /* 0x000fd800078e0011 */
[----:B------:R-:W-:Y:S05]  /*0ac0*/  @!P0 BRA `(.L_x_31) ;  /* 0xfffffffc00d48947 */ /* 0x000fea000383ffff */
[----:B------:R-:W-:Y:S05]  /*0ad0*/  BRA `(.L_x_29) ;  /* 0x0000000000187947 */ /* 0x000fea0003800000 */
.L_x_30:
[----:B------:R-:W0:Y:S08]  /*0ae0*/  LDC.64 R4, c[0x0][0x3a8] ;  /* 0x0000ea00ff047b82 */ /* 0x000e300000000a00 */
[----:B------:R-:W1:Y:S01]  /*0af0*/  LDC.64 R14, c[0x0][0x3b0] ;  /* 0x0000ec00ff0e7b82 */ /* 0x000e620000000a00 */
[----:B0-----:R-:W-:-:S05]  /*0b00*/  IMAD.WIDE R4, R12, 0x4, R4 ;  /* 0x000000040c047825 */ /* 0x001fca00078e0204 */
[----:B------:R0:W-:Y:S01]  /*0b10*/  STG.E desc[UR6][R4.64], R0 ;  /* 0x0000000004007986 */ /* 0x0001e2000c101906 */
[----:B-1----:R-:W-:-:S05]  /*0b20*/  IMAD.WIDE R14, R12, 0x4, R14 ;  /* 0x000000040c0e7825 */ /* 0x002fca00078e020e */
[----:B------:R0:W-:Y:S02]  /*0b30*/  STG.E desc[UR6][R14.64], R2 ;  /* 0x000000020e007986 */ /* 0x0001e4000c101906 */
.L_x_29:
[----:B------:R-:W-:Y:S05]  /*0b40*/  BSYNC B2 ;  /* 0x0000000000027941 */ /* 0x000fea0003800000 */
.L_x_28:
[----:B0-----:R-:W0:Y:S02]  /*0b50*/  LDC.64 R14, c[0x0][0x3a0] ;  /* 0x0000e800ff0e7b82 */ /* 0x001e240000000a00 */
[----:B0-----:R-:W-:-:S05]  /*0b60*/  IMAD.WIDE R14, R6, 0x8, R14 ;  /* 0x00000008060e7825 */ /* 0x001fca00078e020e */
[----:B------:R-:W2:Y:S02]  /*0b70*/  LDG.E.64 R4, desc[UR6][R14.64] ;  /* 0x000000060e047981 */ /* 0x000ea4000c1e1b00 */
[----:B--2---:R-:W-:-:S14]  /*0b80*/  DSETP.GEU.AND P0, PT, R18, R4, PT ;  /* 0x000000041200722a */ /* 0x004fdc0003f0e000 */
[----:B------:R-:W-:Y:S05]  /*0b90*/  @P0 BRA `(.L_x_19) ;  /* 0x0000000000480947 */ /* 0x000fea0003800000 */
.L_x_33:
[----:B------:R-:W-:Y:S01]  /*0ba0*/  IMAD.MOV.U32 R16, RZ, RZ, R4 ;  /* 0x000000ffff107224 */ /* 0x000fe200078e0004 */
[----:B------:R-:W-:Y:S01]  /*0bb0*/  MOV R17, R5 ;  /* 0x0000000500117202 */ /* 0x000fe20000000f00 */
[----:B------:R-:W-:Y:S05]  /*0bc0*/  YIELD ;  /* 0x0000000000007946 */ /* 0x000fea0003800000 */
[----:B------:R-:W2:Y:S02]  /*0bd0*/  ATOMG.E.CAS.64.STRONG.GPU PT, R16, [R14], R16, R18 ;  /* 0x000000100e1073a9 */ /* 0x000ea400001ee512 */
[----:B--2---:R-:W-:-:S04]  /*0be0*/  ISETP.NE.U32.AND P0, PT, R16, R4, PT ;  /* 0x000000041000720c */ /* 0x004fc80003f05070 */
[----:B------:R-:W-:-:S13]  /*0bf0*/  ISETP.NE.AND.EX P0, PT, R17, R5, PT, P0 ;  /* 0x000000051100720c */ /* 0x000fda0003f05300 */
[----:B------:R-:W-:Y:S05]  /*0c00*/  @!P0 BRA `(.L_x_32) ;  /* 0x0000000000148947 */ /* 0x000fea0003800000 */
[----:B------:R-:W-:Y:S01]  /*0c10*/  DSETP.GEU.AND P0, PT, R18, R16, PT ;  /* 0x000000101200722a */ /* 0x000fe20003f0e000 */
[----:B------:R-:W-:Y:S02]  /*0c20*/  IMAD.MOV.U32 R4, RZ, RZ, R16 ;  /* 0x000000ffff047224 */ /* 0x000fe400078e0010 */
[----:B------:R-:W-:-:S11]  /*0c30*/  IMAD.MOV.U32 R5, RZ, RZ, R17 ;  /* 0x000000ffff057224 */ /* 0x000fd600078e0011 */
[----:B------:R-:W-:Y:S05]  /*0c40*/  @!P0 BRA `(.L_x_33) ;  /* 0xfffffffc00d48947 */ /* 0x000fea000383ffff */
[----:B------:R-:W-:Y:S05]  /*0c50*/  BRA `(.L_x_19) ;  /* 0x0000000000187947 */ /* 0x000fea0003800000 */
.L_x_32:
[----:B------:R-:W0:Y:S08]  /*0c60*/  LDC.64 R4, c[0x0][0x3a8] ;  /* 0x0000ea00ff047b82 */ /* 0x000e300000000a00 */
[----:B------:R-:W1:Y:S01]  /*0c70*/  LDC.64 R14, c[0x0][0x3b0] ;  /* 0x0000ec00ff0e7b82 */ /* 0x000e620000000a00 */
[----:B0-----:R-:W-:-:S05]  /*0c80*/  IMAD.WIDE R4, R6, 0x4, R4 ;  /* 0x0000000406047825 */ /* 0x001fca00078e0204 */
[----:B------:R0:W-:Y:S01]  /*0c90*/  STG.E desc[UR6][R4.64], R0 ;  /* 0x0000000004007986 */ /* 0x0001e2000c101906 */
[----:B-1----:R-:W-:-:S05]  /*0ca0*/  IMAD.WIDE R6, R6, 0x4, R14 ;  /* 0x0000000406067825 */ /* 0x002fca00078e020e */
[----:B------:R0:W-:Y:S02]  /*0cb0*/  STG.E desc[UR6][R6.64], R2 ;  /* 0x0000000206007986 */ /* 0x0001e4000c101906 */
.L_x_19:
[----:B------:R-:W-:Y:S05]  /*0cc0*/  BSYNC B1 ;  /* 0x0000000000017941 */ /* 0x000fea0003800000 */
.L_x_18:
[----:B------:R-:W1:Y:S01]  /*0cd0*/  LDCU UR4, c[0x0][0x380] ;  /* 0x00007000ff0477ac */ /* 0x000e620008000800 */
[----:B0-----:R-:W-:Y:S01]  /*0ce0*/  IADD3 R2, PT, PT, R2, 0x1, RZ ;  /* 0x0000000102027810 */ /* 0x001fe20007ffe0ff */
[----:B-1----:R-:W-:-:S05]  /*0cf0*/  IMAD.U32 R5, RZ, RZ, UR4 ;  /* 0x00000004ff057e24 */ /* 0x002fca000f8e00ff */
[----:B------:R-:W-:-:S13]  /*0d00*/  ISETP.GE.AND P0, PT, R2, R5, PT ;  /* 0x000000050200720c */ /* 0x000fda0003f06270 */
[----:B------:R-:W-:Y:S05]  /*0d10*/  @!P0 BRA `(.L_x_34) ;  /* 0xfffffff400748947 */ /* 0x000fea000383ffff */
.L_x_14:
[----:B------:R-:W-:Y:S05]  /*0d20*/  BSYNC B0 ;  /* 0x0000000000007941 */ /* 0x000fea0003800000 */
.L_x_13:
[----:B------:R-:W-:-:S05]  /*0d30*/  IMAD.IADD R0, R3, 0x1, R0 ;  /* 0x0000000103007824 */ /* 0x000fca00078e0200 */
[----:B------:R-:W-:-:S13]  /*0d40*/  ISETP.GE.AND P0, PT, R0, R5, PT ;  /* 0x000000050000720c */ /* 0x000fda0003f06270 */
[----:B------:R-:W-:Y:S05]  /*0d50*/  @!P0 BRA `(.L_x_35) ;  /* 0xfffffff000d48947 */ /* 0x000fea000383ffff */
[----:B------:R-:W-:Y:S05]  /*0d60*/  EXIT ;  /* 0x000000000000794d */ /* 0x000fea0003800000 */
        .weak           $__internal_0_$__cuda_sm20_dsqrt_rn_f64_mediumpath_v1
        .type           $__internal_0_$__cuda_sm20_dsqrt_rn_f64_mediumpath_v1,@function
        .size           $__internal_0_$__cuda_sm20_dsqrt_rn_f64_mediumpath_v1,($_Z20find_cheapest_kerneliPKdS0_PViPdPiS4_$__internal_accurate_pow - $__internal_0_$__cuda_sm20_dsqrt_rn_f64_mediumpath_v1)
$__internal_0_$__cuda_sm20_dsqrt_rn_f64_mediumpath_v1:
[----:B------:R-:W-:Y:S01]  /*0d70*/  ISETP.GE.U32.AND P0, PT, R14, -0x3400000, PT ;  /* 0xfcc000000e00780c */ /* 0x000fe20003f06070 */
[----:B------:R-:W-:Y:S01]  /*0d80*/  BSSY.RECONVERGENT B3, `(.L_x_36) ;  /* 0x0000028000037945 */ /* 0x000fe20003800200 */
[----:B------:R-:W-:Y:S01]  /*0d90*/  MOV R21, R17 ;  /* 0x0000001100157202 */ /* 0x000fe20000000f00 */
[----:B------:R-:W-:Y:S01]  /*0da0*/  IMAD.MOV.U32 R16, RZ, RZ, R34 ;  /* 0x000000ffff107224 */ /* 0x000fe200078e0022 */
[----:B------:R-:W-:Y:S01]  /*0db0*/  MOV R14, R24 ;  /* 0x00000018000e7202 */ /* 0x000fe20000000f00 */
[----:B------:R-:W-:Y:S02]  /*0dc0*/  IMAD.MOV.U32 R17, RZ, RZ, R35 ;  /* 0x000000ffff117224 */ /* 0x000fe400078e0023 */
[----:B------:R-:W-:-:S06]  /*0dd0*/  IMAD.MOV.U32 R15, RZ, RZ, R25 ;  /* 0x000000ffff0f7224 */ /* 0x000fcc00078e0019 */
[----:B------:R-:W-:Y:S05]  /*0de0*/  @!P0 BRA `(.L_x_37) ;  /* 0x0000000000208947 */ /* 0x000fea0003800000 */
[----:B------:R-:W-:-:S10]  /*0df0*/  DFMA.RM R14, R14, R20, R22 ;  /* 0x000000140e0e722b */ /* 0x000fd40000004016 */
[----:B------:R-:W-:-:S05]  /*0e00*/  IADD3 R18, P0, PT, R14, 0x1, RZ ;  /* 0x000000010e127810 */ /* 0x000fca0007f1e0ff */
[----:B------:R-:W-:-:S06]  /*0e10*/  IMAD.X R19, RZ, RZ, R15, P0 ;  /* 0x000000ffff137224 */ /* 0x000fcc00000e060f */
[----:B------:R-:W-:-:S08]  /*0e20*/  DFMA.RP R16, -R14, R18, R16 ;  /* 0x000000120e10722b */ /* 0x000fd00000008110 */
[----:B------:R-:W-:-:S06]  /*0e30*/  DSETP.GT.AND P0, PT, R16, RZ, PT ;  /* 0x000000ff1000722a */ /* 0x000fcc0003f04000 */
[----:B------:R-:W-:Y:S02]  /*0e40*/  FSEL R14, R18, R14, P0 ;  /* 0x0000000e120e7208 */ /* 0x000fe40000000000 */
[----:B------:R-:W-:Y:S01]  /*0e50*/  FSEL R15, R19, R15, P0 ;  /* 0x0000000f130f7208 */ /* 0x000fe20000000000 */
[----:B------:R-:W-:Y:S06]  /*0e60*/  BRA `(.L_x_38) ;  /* 0x0000000000647947 */ /* 0x000fec0003800000 */
.L_x_37:
[----:B------:R-:W-:-:S14]  /*0e70*/  DSETP.NE.AND P0, PT, R16, RZ, PT ;  /* 0x000000ff1000722a */ /* 0x000fdc0003f05000 */
[----:B------:R-:W-:Y:S05]  /*0e80*/  @!P0 BRA `(.L_x_39) ;  /* 0x0000000000588947 */ /* 0x000fea0003800000 */
[----:B------:R-:W-:-:S13]  /*0e90*/  ISETP.GE.AND P0, PT, R17, RZ, PT ;  /* 0x000000ff1100720c */ /* 0x000fda0003f06270 */
[----:B------:R-:W-:Y:S01]  /*0ea0*/  @!P0 MOV R14, 0x0 ;  /* 0x00000000000e8802 */ /* 0x000fe20000000f00 */
[----:B------:R-:W-:Y:S01]  /*0eb0*/  @!P0 IMAD.MOV.U32 R15, RZ, RZ, -0x80000 ;  /* 0xfff80000ff0f8424 */ /* 0x000fe200078e00ff */
[----:B------:R-:W-:Y:S06]  /*0ec0*/  @!P0 BRA `(.L_x_38) ;  /* 0x00000000004c8947 */ /* 0x000fec0003800000 */
[----:B------:R-:W-:-:S13]  /*0ed0*/  ISETP.GT.AND P0, PT, R17, 0x7fefffff, PT ;  /* 0x7fefffff1100780c */ /* 0x000fda0003f04270 */
[----:B------:R-:W-:Y:S05]  /*0ee0*/  @P0 BRA `(.L_x_39) ;  /* 0x0000000000400947 */ /* 0x000fea0003800000 */
[----:B------:R-:W-:Y:S01]  /*0ef0*/  DMUL R14, R16, 8.11296384146066816958e+31 ;  /* 0x46900000100e7828 */ /* 0x000fe20000000000 */
[----:B------:R-:W-:Y:S01]  /*0f00*/  MOV R20, 0x0 ;  /* 0x0000000000147802 */ /* 0x000fe20000000f00 */
[----:B------:R-:W-:Y:S02]  /*0f10*/  IMAD.MOV.U32 R16, RZ, RZ, RZ ;  /* 0x000000ffff107224 */ /* 0x000fe400078e00ff */
[----:B------:R-:W-:Y:S02]  /*0f20*/  IMAD.MOV.U32 R21, RZ, RZ, 0x3fd80000 ;  /* 0x3fd80000ff157424 */ /* 0x000fe400078e00ff */
[----:B------:R-:W0:Y:S02]  /*0f30*/  MUFU.RSQ64H R17, R15 ;  /* 0x0000000f00117308 */ /* 0x000e240000001c00 */
[----:B0-----:R-:W-:-:S08]  /*0f40*/  DMUL R18, R16, R16 ;  /* 0x0000001010127228 */ /* 0x001fd00000000000 */
[----:B------:R-:W-:-:S08]  /*0f50*/  DFMA R18, R14, -R18, 1 ;  /* 0x3ff000000e12742b */ /* 0x000fd00000000812 */
[----:B------:R-:W-:Y:S02]  /*0f60*/  DFMA R20, R18, R20, 0.5 ;  /* 0x3fe000001214742b */ /* 0x000fe40000000014 */
[----:B------:R-:W-:-:S08]  /*0f70*/  DMUL R18, R16, R18 ;  /* 0x0000001210127228 */ /* 0x000fd00000000000 */
[----:B------:R-:W-:-:S08]  /*0f80*/  DFMA R18, R20, R18, R16 ;  /* 0x000000121412722b */ /* 0x000fd00000000010 */
[----:B------:R-:W-:Y:S02]  /*0f90*/  DMUL R16, R14, R18 ;  /* 0x000000120e107228 */ /* 0x000fe40000000000 */
[----:B------:R-:W-:-:S06]  /*0fa0*/  VIADD R19, R19, 0xfff00000 ;  /* 0xfff0000013137836 */ /* 0x000fcc0000000000 */
[----:B------:R-:W-:-:S08]  /*0fb0*/  DFMA R20, R16, -R16, R14 ;  /* 0x800000101014722b */ /* 0x000fd0000000000e */
[----:B------:R-:W-:-:S10]  /*0fc0*/  DFMA R14, R18, R20, R16 ;  /* 0x00000014120e722b */ /* 0x000fd40000000010 */
[----:B------:R-:W-:Y:S01]  /*0fd0*/  IADD3 R15, PT, PT, R15, -0x3500000, RZ ;  /* 0xfcb000000f0f7810 */ /* 0x000fe20007ffe0ff */
[----:B------:R-:W-:Y:S06]  /*0fe0*/  BRA `(.L_x_38) ;  /* 0x0000000000047947 */ /* 0x000fec0003800000 */
.L_x_39:
[----:B------:R-:W-:-:S11]  /*0ff0*/  DADD R14, R16, R16 ;  /* 0x00000000100e7229 */ /* 0x000fd60000000010 */
.L_x_38:
[----:B------:R-:W-:Y:S05]  /*1000*/  BSYNC.RECONVERGENT B3 ;  /* 0x0000000000037941 */ /* 0x000fea0003800200 */
.L_x_36:
[----:B------:R-:W-:Y:S01]  /*1010*/  MOV R5, 0x0 ;  /* 0x0000000000057802 */ /* 0x000fe20000000f00 */
[----:B------:R-:W-:Y:S02]  /*1020*/  IMAD.MOV.U32 R18, RZ, RZ, R14 ;  /* 0x000000ffff127224 */ /* 0x000fe400078e000e */
[----:B------:R-:W-:Y:S01]  /*1030*/  IMAD.MOV.U32 R19, RZ, RZ, R15 ;  /* 0x000000ffff137224 */ /* 0x000fe200078e000f */
[----:B------:R-:W-:Y:S06]  /*1040*/  RET.REL.NODEC R4 `(_Z20find_cheapest_kerneliPKdS0_PViPdPiS4_) ;  /* 0xffffffec04ec7950 */ /* 0x000fec0003c3ffff */
        .type           $_Z20find_cheapest_kerneliPKdS0_PViPdPiS4_$__internal_accurate_pow,@function
        .size           $_Z20find_cheapest_kerneliPKdS0_PViPdPiS4_$__internal_accurate_pow,(.L_x_44 - $_Z20find_cheapest_kerneliPKdS0_PViPdPiS4_$__internal_accurate_pow)
$_Z20find_cheapest_kerneliPKdS0_PViPdPiS4_$__internal_accurate_pow:
[----:B------:R-:W-:Y:S01]  /*1050*/  ISETP.GT.U32.AND P0, PT, R7, 0xfffff, PT ;  /* 0x000fffff0700780c */ /* 0x000fe20003f04070 */
[----:B------:R-:W-:Y:S01]  /*1060*/  IMAD.MOV.U32 R14, RZ, RZ, R20 ;  /* 0x000000ffff0e7224 */ /* 0x000fe200078e0014 */
[----:B------:R-:W-:Y:S01]  /*1070*/  MOV R13, R7 ;  /* 0x00000007000d7202 */ /* 0x000fe20000000f00 */
[--C-:B------:R-:W-:Y:S01]  /*1080*/  IMAD.MOV.U32 R15, RZ, RZ, R7.reuse ;  /* 0x000000ffff0f7224 */ /* 0x100fe200078e0007 */
[----:B------:R-:W-:Y:S01]  /*1090*/  MOV R22, 0x41ad3b5a ;  /* 0x41ad3b5a00167802 */ /* 0x000fe20000000f00 */
[----:B------:R-:W-:Y:S01]  /*10a0*/  IMAD.MOV.U32 R30, RZ, RZ, RZ ;  /* 0x000000ffff1e7224 */ /* 0x000fe200078e00ff */
[----:B------:R-:W-:Y:S01]  /*10b0*/  UMOV UR4, 0x7d2cafe2 ;  /* 0x7d2cafe200047882 */ /* 0x000fe20000000000 */
[----:B------:R-:W-:Y:S01]  /*10c0*/  IMAD.MOV.U32 R23, RZ, RZ, 0x3ed0f5d2 ;  /* 0x3ed0f5d2ff177424 */ /* 0x000fe200078e00ff */
[----:B------:R-:W-:Y:S01]  /*10d0*/  UMOV UR5, 0x3eb0f5ff ;  /* 0x3eb0f5ff00057882 */ /* 0x000fe20000000000 */
[----:B------:R-:W-:Y:S01]  /*10e0*/  SHF.R.U32.HI R7, RZ, 0x14, R7 ;  /* 0x00000014ff077819 */ /* 0x000fe20000011607 */
[----:B------:R-:W-:Y:S01]  /*10f0*/  UMOV UR8, 0x3b39803f ;  /* 0x3b39803f00087882 */ /* 0x000fe20000000000 */
[----:B------:R-:W-:-:S02]  /*1100*/  UMOV UR9, 0x3c7abc9e ;  /* 0x3c7abc9e00097882 */ /* 0x000fc40000000000 */
[----:B------:R-:W-:-:S10]  /*1110*/  @!P0 DMUL R14, R14, 1.80143985094819840000e+16 ;  /* 0x435000000e0e8828 */ /* 0x000fd40000000000 */
[----:B------:R-:W-:Y:S01]  /*1120*/  @!P0 IMAD.MOV.U32 R13, RZ, RZ, R15 ;  /* 0x000000ffff0d8224 */ /* 0x000fe200078e000f */
[----:B------:R-:W-:Y:S01]  /*1130*/  @!P0 LEA.HI R7, R15, 0xffffffca, RZ, 0xc ;  /* 0xffffffca0f078811 */ /* 0x000fe200078f60ff */
[----:B------:R-:W-:-:S03]  /*1140*/  @!P0 IMAD.MOV.U32 R20, RZ, RZ, R14 ;  /* 0x000000ffff148224 */ /* 0x000fc600078e000e */
[----:B------:R-:W-:-:S04]  /*1150*/  LOP3.LUT R13, R13, 0x800fffff, RZ, 0xc0, !PT ;  /* 0x800fffff0d0d7812 */ /* 0x000fc800078ec0ff */
[----:B------:R-:W-:-:S04]  /*1160*/  LOP3.LUT R21, R13, 0x3ff00000, RZ, 0xfc, !PT ;  /* 0x3ff000000d157812 */ /* 0x000fc800078efcff */
[----:B------:R-:W-:-:S13]  /*1170*/  ISETP.GE.U32.AND P1, PT, R21, 0x3ff6a09f, PT ;  /* 0x3ff6a09f1500780c */ /* 0x000fda0003f26070 */
[----:B------:R-:W-:-:S05]  /*1180*/  @P1 IADD3 R13, PT, PT, R21, -0x100000, RZ ;  /* 0xfff00000150d1810 */ /* 0x000fca0007ffe0ff */
[----:B------:R-:W-:Y:S02]  /*1190*/  @P1 IMAD.MOV.U32 R21, RZ, RZ, R13 ;  /* 0x000000ffff151224 */ /* 0x000fe400078e000d */
[C---:B------:R-:W-:Y:S02]  /*11a0*/  VIADD R13, R7.reuse, 0xfffffc01 ;  /* 0xfffffc01070d7836 */ /* 0x040fe40000000000 */
[----:B------:R-:W-:Y:S02]  /*11b0*/  @P1 VIADD R13, R7, 0xfffffc02 ;  /* 0xfffffc02070d1836 */ /* 0x000fe40000000000 */
[C---:B------:R-:W-:Y:S02]  /*11c0*/  DADD R18, R20.reuse, 1 ;  /* 0x3ff0000014127429 */ /* 0x040fe40000000000 */
[----:B------:R-:W-:-:S04]  /*11d0*/  DADD R20, R20, -1 ;  /* 0xbff0000014147429 */ /* 0x000fc80000000000 */
[----:B------:R-:W0:Y:S02]  /*11e0*/  MUFU.RCP64H R31, R19 ;  /* 0x00000013001f7308 */ /* 0x000e240000001800 */
[----:B0-----:R-:W-:-:S08]  /*11f0*/  DFMA R16, -R18, R30, 1 ;  /* 0x3ff000001210742b */ /* 0x001fd0000000011e */
[----:B------:R-:W-:-:S08]  /*1200*/  DFMA R16, R16, R16, R16 ;  /* 0x000000101010722b */ /* 0x000fd00000000010 */
[----:B------:R-:W-:-:S08]  /*1210*/  DFMA R30, R30, R16, R30 ;  /* 0x000000101e1e722b */ /* 0x000fd0000000001e */
[----:B------:R-:W-:-:S08]  /*1220*/  DMUL R16, R20, R30 ;  /* 0x0000001e14107228 */ /* 0x000fd00000000000 */
[----:B------:R-:W-:-:S08]  /*1230*/  DFMA R16, R20, R30, R16 ;  /* 0x0000001e1410722b */ /* 0x000fd00000000010 */
[----:B------:R-:W-:-:S08]  /*1240*/  DMUL R28, R16, R16 ;  /* 0x00000010101c7228 */ /* 0x000fd00000000000 */
[----:B------:R-:W-:Y:S01]  /*1250*/  DFMA R18, R28, UR4, R22 ;  /* 0x000000041c127c2b */ /* 0x000fe20008000016 */
[----:B------:R-:W-:Y:S01]  /*1260*/  UMOV UR4, 0x75488a3f ;  /* 0x75488a3f00047882 */ /* 0x000fe20000000000 */
[----:B------:R-:W-:Y:S01]  /*1270*/  UMOV UR5, 0x3ef3b20a ;  /* 0x3ef3b20a00057882 */ /* 0x000fe20000000000 */
[----:B------:R-:W-:-:S05]  /*1280*/  DADD R22, R20, -R16 ;  /* 0x0000000014167229 */ /* 0x000fca0000000810 */
[----:B------:R-:W-:Y:S01]  /*1290*/  DFMA R18, R28, R18, UR4 ;  /* 0x000000041c127e2b */ /* 0x000fe20008000012 */
[----:B------:R-:W-:Y:S01]  /*12a0*/  UMOV UR4, 0xe4faecd5 ;  /* 0xe4faecd500047882 */ /* 0x000fe20000000000 */
[----:B------:R-:W-:Y:S01]  /*12b0*/  UMOV UR5, 0x3f1745cd ;  /* 0x3f1745cd00057882 */ /* 0x000fe20000000000 */
[----:B------:R-:W-:-:S05]  /*12c0*/  DADD R22, R22, R22 ;  /* 0x0000000016167229 */ /* 0x000fca0000000016 */
[----:B------:R-:W-:Y:S01]  /*12d0*/  DFMA R18, R28, R18, UR4 ;  /* 0x000000041c127e2b */ /* 0x000fe20008000012 */
[----:B------:R-:W-:Y:S01]  /*12e0*/  UMOV UR4, 0x258a578b ;  /* 0x258a578b00047882 */ /* 0x000fe20000000000 */
[----:B------:R-:W-:Y:S01]  /*12f0*/  UMOV UR5, 0x3f3c71c7 ;  /* 0x3f3c71c700057882 */ /* 0x000fe20000000000 */
[-C--:B------:R-:W-:Y:S02]  /*1300*/  DFMA R22, R20, -R16.reuse, R22 ;  /* 0x800000101416722b */ /* 0x080fe40000000016 */
[----:B------:R-:W-:-:S03]  /*1310*/  DMUL R20, R16, R16 ;  /* 0x0000001010147228 */ /* 0x000fc60000000000 */
[----:B------:R-:W-:Y:S01]  /*1320*/  DFMA R18, R28, R18, UR4 ;  /* 0x000000041c127e2b */ /* 0x000fe20008000012 */
[----:B------:R-:W-:Y:S01]  /*1330*/  UMOV UR4, 0x9242b910 ;  /* 0x9242b91000047882 */ /* 0x000fe20000000000 */
[----:B------:R-:W-:Y:S01]  /*1340*/  UMOV UR5, 0x3f624924 ;  /* 0x3f62492400057882 */ /* 0x000fe20000000000 */
[----:B------:R-:W-:-:S05]  /*1350*/  DMUL R22, R30, R22 ;  /* 0x000000161e167228 */ /* 0x000fca0000000000 */
[----:B------:R-:W-:Y:S01]  /*1360*/  DFMA R26, R28, R18, UR4 ;  /* 0x000000041c1a7e2b */ /* 0x000fe20008000012 */
[----:B------:R-:W-:Y:S01]  /*1370*/  UMOV UR4, 0x99999dfb ;  /* 0x99999dfb00047882 */ /* 0x000fe20000000000 */
[----:B------:R-:W-:-:S03]  /*1380*/  UMOV UR5, 0x3f899999 ;  /* 0x3f89999900057882 */ /* 0x000fc60000000000 */
[----:B------:R-:W-:Y:S01]  /*1390*/  VIADD R33, R23, 0x100000 ;  /* 0x0010000017217836 */ /* 0x000fe20000000000 */
[----:B------:R-:W-:Y:S02]  /*13a0*/  MOV R32, R22 ;  /* 0x0000001600207202 */ /* 0x000fe40000000f00 */
[----:B------:R-:W-:Y:S01]  /*13b0*/  DFMA R26, R28, R26, UR4 ;  /* 0x000000041c1a7e2b */ /* 0x000fe2000800001a */
[----:B------:R-:W-:Y:S01]  /*13c0*/  UMOV UR4, 0x55555555 ;  /* 0x5555555500047882 */ /* 0x000fe20000000000 */
[----:B------:R-:W-:-:S06]  /*13d0*/  UMOV UR5, 0x3fb55555 ;  /* 0x3fb5555500057882 */ /* 0x000fcc0000000000 */
[----:B------:R-:W-:-:S08]  /*13e0*/  DFMA R18, R28, R26, UR4 ;  /* 0x000000041c127e2b */ /* 0x000fd0000800001a */
[----:B------:R-:W-:Y:S01]  /*13f0*/  DADD R24, -R18, UR4 ;  /* 0x0000000412187e29 */ /* 0x000fe20008000100 */
[----:B------:R-:W-:Y:S01]  /*1400*/  UMOV UR4, 0xb9e7b0 ;  /* 0x00b9e7b000047882 */ /* 0x000fe20000000000 */
[----:B------:R-:W-:-:S06]  /*1410*/  UMOV UR5, 0x3c46a4cb ;  /* 0x3c46a4cb00057882 */ /* 0x000fcc0000000000 */
[----:B------:R-:W-:Y:S02]  /*1420*/  DFMA R28, R28, R26, R24 ;  /* 0x0000001a1c1c722b */ /* 0x000fe40000000018 */
[C---:B------:R-:W-:Y:S02]  /*1430*/  DMUL R24, R16.reuse, R20 ;  /* 0x0000001410187228 */ /* 0x040fe40000000000 */
[----:B------:R-:W-:-:S04]  /*1440*/  DFMA R26, R16, R16, -R20 ;  /* 0x00000010101a722b */ /* 0x000fc80000000814 */
[----:B------:R-:W-:Y:S01]  /*1450*/  DADD R28, R28, -UR4 ;  /* 0x800000041c1c7e29 */ /* 0x000fe20008000000 */
[----:B------:R-:W-:Y:S01]  /*1460*/  UMOV UR4, 0x80000000 ;  /* 0x8000000000047882 */ /* 0x000fe20000000000 */
[C---:B------:R-:W-:Y:S01]  /*1470*/  DFMA R30, R16.reuse, R20, -R24 ;  /* 0x00000014101e722b */ /* 0x040fe20000000818 */
[----:B------:R-:W-:Y:S01]  /*1480*/  UMOV UR5, 0x43300000 ;  /* 0x4330000000057882 */ /* 0x000fe20000000000 */
[----:B------:R-:W-:-:S06]  /*1490*/  DFMA R26, R16, R32, R26 ;  /* 0x00000020101a722b */ /* 0x000fcc000000001a */
[----:B------:R-:W-:Y:S02]  /*14a0*/  DFMA R30, R22, R20, R30 ;  /* 0x00000014161e722b */ /* 0x000fe4000000001e */
[----:B------:R-:W-:-:S06]  /*14b0*/  DADD R20, R18, R28 ;  /* 0x0000000012147229 */ /* 0x000fcc000000001c */
[----:B------:R-:W-:Y:S02]  /*14c0*/  DFMA R30, R16, R26, R30 ;  /* 0x0000001a101e722b */ /* 0x000fe4000000001e */
[----:B------:R-:W-:Y:S02]  /*14d0*/  DMUL R26, R20, R24 ;  /* 0x00000018141a7228 */ /* 0x000fe40000000000 */
[----:B------:R-:W-:-:S06]  /*14e0*/  DADD R32, R18, -R20 ;  /* 0x0000000012207229 */ /* 0x000fcc0000000814 */
[----:B------:R-:W-:Y:S02]  /*14f0*/  DFMA R18, R20, R24, -R26 ;  /* 0x000000181412722b */ /* 0x000fe4000000081a */
[----:B------:R-:W-:-:S06]  /*1500*/  DADD R32, R28, R32 ;  /* 0x000000001c207229 */ /* 0x000fcc0000000020 */
[----:B------:R-:W-:-:S08]  /*1510*/  DFMA R18, R20, R30, R18 ;  /* 0x0000001e1412722b */ /* 0x000fd00000000012 */
[----:B------:R-:W-:-:S08]  /*1520*/  DFMA R24, R32, R24, R18 ;  /* 0x000000182018722b */ /* 0x000fd00000000012 */
[----:B------:R-:W-:-:S08]  /*1530*/  DADD R18, R26, R24 ;  /* 0x000000001a127229 */ /* 0x000fd00000000018 */
[--C-:B------:R-:W-:Y:S02]  /*1540*/  DADD R20, R16, R18.reuse ;  /* 0x0000000010147229 */ /* 0x100fe40000000012 */
[----:B------:R-:W-:-:S06]  /*1550*/  DADD R26, R26, -R18 ;  /* 0x000000001a1a7229 */ /* 0x000fcc0000000812 */
[----:B------:R-:W-:Y:S02]  /*1560*/  DADD R16, R16, -R20 ;  /* 0x0000000010107229 */ /* 0x000fe40000000814 */
[----:B------:R-:W-:-:S06]  /*1570*/  DADD R26, R24, R26 ;  /* 0x00000000181a7229 */ /* 0x000fcc000000001a */
[----:B------:R-:W-:-:S08]  /*1580*/  DADD R16, R18, R16 ;  /* 0x0000000012107229 */ /* 0x000fd00000000010 */
[----:B------:R-:W-:-:S08]  /*1590*/  DADD R16, R26, R16 ;  /* 0x000000001a107229 */ /* 0x000fd00000000010 */
[----:B------:R-:W-:Y:S01]  /*15a0*/  DADD R22, R22, R16 ;  /* 0x0000000016167229 */ /* 0x000fe20000000010 */
[----:B------:R-:W-:Y:S01]  /*15b0*/  HFMA2 R17, -RZ, RZ, 3.59375, 0 ;  /* 0x43300000ff117431 */ /* 0x000fe200000001ff */
[----:B------:R-:W-:-:S06]  /*15c0*/  LOP3.LUT R16, R13, 0x80000000, RZ, 0x3c, !PT ;  /* 0x800000000d107812 */ /* 0x000fcc00078e3cff */
[----:B------:R-:W-:Y:S02]  /*15d0*/  DADD R18, R20, R22 ;  /* 0x0000000014127229 */ /* 0x000fe40000000016 */
[----:B------:R-:W-:Y:S01]  /*15e0*/  DADD R16, R16, -UR4 ;  /* 0x8000000410107e29 */ /* 0x000fe20008000000 */
[----:B------:R-:W-:Y:S01]  /*15f0*/  UMOV UR4, 0xfefa39ef ;  /* 0xfefa39ef00047882 */ /* 0x000fe20000000000 */
[----:B------:R-:W-:-:S04]  /*1600*/  UMOV UR5, 0x3fe62e42 ;  /* 0x3fe62e4200057882 */ /* 0x000fc80000000000 */
[--C-:B------:R-:W-:Y:S02]  /*1610*/  DADD R20, R20, -R18.reuse ;  /* 0x0000000014147229 */ /* 0x100fe40000000812 */
[----:B------:R-:W-:-:S06]  /*1620*/  DFMA R14, R16, UR4, R18 ;  /* 0x00000004100e7c2b */ /* 0x000fcc0008000012 */
[----:B------:R-:W-:Y:S02]  /*1630*/  DADD R20, R22, R20 ;  /* 0x0000000016147229 */ /* 0x000fe40000000014 */
[----:B------:R-:W-:-:S08]  /*1640*/  DFMA R24, R16, -UR4, R14 ;  /* 0x8000000410187c2b */ /* 0x000fd0000800000e */
[----:B------:R-:W-:-:S08]  /*1650*/  DADD R24, -R18, R24 ;  /* 0x0000000012187229 */ /* 0x000fd00000000118 */
[----:B------:R-:W-:-:S08]  /*1660*/  DADD R20, R20, -R24 ;  /* 0x0000000014147229 */ /* 0x000fd00000000818 */
[----:B------:R-:W-:-:S08]  /*1670*/  DFMA R20, R16, UR8, R20 ;  /* 0x0000000810147c2b */ /* 0x000fd00008000014 */
[----:B------:R-:W-:-:S08]  /*1680*/  DADD R16, R14, R20 ;  /* 0x000000000e107229 */ /* 0x000fd00000000014 */
[----:B------:R-:W-:Y:S02]  /*1690*/  DADD R14, R14, -R16 ;  /* 0x000000000e0e7229 */ /* 0x000fe40000000810 */
[----:B------:R-:W-:-:S06]  /*16a0*/  DMUL R18, R16, 2 ;  /* 0x4000000010127828 */ /* 0x000fcc0000000000 */
[----:B------:R-:W-:Y:S02]  /*16b0*/  DADD R14, R20, R14 ;  /* 0x00000000140e7229 */ /* 0x000fe4000000000e */
[----:B------:R-:W-:-:S08]  /*16c0*/  DFMA R22, R16, 2, -R18 ;  /* 0x400000001016782b */ /* 0x000fd00000000812 */
[----:B------:R-:W-:Y:S01]  /*16d0*/  DFMA R22, R14, 2, R22 ;  /* 0x400000000e16782b */ /* 0x000fe20000000016 */
[----:B------:R-:W-:Y:S02]  /*16e0*/  IMAD.MOV.U32 R14, RZ, RZ, 0x652b82fe ;  /* 0x652b82feff0e7424 */ /* 0x000fe400078e00ff */
[----:B------:R-:W-:-:S05]  /*16f0*/  IMAD.MOV.U32 R15, RZ, RZ, 0x3ff71547 ;  /* 0x3ff71547ff0f7424 */ /* 0x000fca00078e00ff */
[----:B------:R-:W-:-:S08]  /*1700*/  DADD R16, R18, R22 ;  /* 0x0000000012107229 */ /* 0x000fd00000000016 */
[----:B------:R-:W-:Y:S02]  /*1710*/  DFMA R14, R16, R14, 6.75539944105574400000e+15 ;  /* 0x43380000100e742b */ /* 0x000fe4000000000e */
[----:B------:R-:W-:Y:S01]  /*1720*/  FSETP.GEU.AND P0, PT, |R17|, 4.1917929649353027344, PT ;  /* 0x4086232b1100780b */ /* 0x000fe20003f0e200 */
[----:B------:R-:W-:-:S05]  /*1730*/  DADD R18, R18, -R16 ;  /* 0x0000000012127229 */ /* 0x000fca0000000810 */
[----:B------:R-:W-:-:S03]  /*1740*/  DADD R20, R14, -6.75539944105574400000e+15 ;  /* 0xc33800000e147429 */ /* 0x000fc60000000000 */
[----:B------:R-:W-:-:S05]  /*1750*/  DADD R22, R22, R18 ;  /* 0x0000000016167229 */ /* 0x000fca0000000012 */
[----:B------:R-:W-:Y:S01]  /*1760*/  DFMA R24, R20, -UR4, R16 ;  /* 0x8000000414187c2b */ /* 0x000fe20008000010 */
[----:B------:R-:W-:Y:S01]  /*1770*/  UMOV UR4, 0x3b39803f ;  /* 0x3b39803f00047882 */ /* 0x000fe20000000000 */
[----:B------:R-:W-:-:S06]  /*1780*/  UMOV UR5, 0x3c7abc9e ;  /* 0x3c7abc9e00057882 */ /* 0x000fcc0000000000 */
[----:B------:R-:W-:Y:S01]  /*1790*/  DFMA R20, R20, -UR4, R24 ;  /* 0x8000000414147c2b */ /* 0x000fe20008000018 */
[----:B------:R-:W-:Y:S01]  /*17a0*/  UMOV UR4, 0x69ce2bdf ;  /* 0x69ce2bdf00047882 */ /* 0x000fe20000000000 */
[----:B------:R-:W-:Y:S01]  /*17b0*/  MOV R24, 0xfca213ea ;  /* 0xfca213ea00187802 */ /* 0x000fe20000000f00 */
[----:B------:R-:W-:Y:S01]  /*17c0*/  IMAD.MOV.U32 R25, RZ, RZ, 0x3e928af3 ;  /* 0x3e928af3ff197424 */ /* 0x000fe200078e00ff */
[----:B------:R-:W-:-:S05]  /*17d0*/  UMOV UR5, 0x3e5ade15 ;  /* 0x3e5ade1500057882 */ /* 0x000fca0000000000 */
[----:B------:R-:W-:Y:S01]  /*17e0*/  DFMA R24, R20, UR4, R24 ;  /* 0x0000000414187c2b */ /* 0x000fe20008000018 */
[----:B------:R-:W-:Y:S01]  /*17f0*/  UMOV UR4, 0x62401315 ;  /* 0x6240131500047882 */ /* 0x000fe20000000000 */
[----:B------:R-:W-:-:S06]  /*1800*/  UMOV UR5, 0x3ec71dee ;  /* 0x3ec71dee00057882 */ /* 0x000fcc0000000000 */
[----:B------:R-:W-:Y:S01]  /*1810*/  DFMA R24, R20, R24, UR4 ;  /* 0x0000000414187e2b */ /* 0x000fe20008000018 */
        /* <DEDUP_REMOVED lines=20> */
[----:B------:R-:W-:-:S08]  /*1960*/  DFMA R24, R20, R24, UR4 ;  /* 0x0000000414187e2b */ /* 0x000fd00008000018 */
[----:B------:R-:W-:-:S08]  /*1970*/  DFMA R24, R20, R24, 1 ;  /* 0x3ff000001418742b */ /* 0x000fd00000000018 */
[----:B------:R-:W-:-:S10]  /*1980*/  DFMA R20, R20, R24, 1 ;  /* 0x3ff000001414742b */ /* 0x000fd40000000018 */
[----:B------:R-:W-:Y:S01]  /*1990*/  IMAD R19, R14, 0x100000, R21 ;  /* 0x001000000e137824 */ /* 0x000fe200078e0215 */
[----:B------:R-:W-:Y:S01]  /*19a0*/  MOV R18, R20 ;  /* 0x0000001400127202 */ /* 0x000fe20000000f00 */
[----:B------:R-:W-:Y:S06]  /*19b0*/  @!P0 BRA `(.L_x_40) ;  /* 0x0000000000308947 */ /* 0x000fec0003800000 */
[----:B------:R-:W-:Y:S01]  /*19c0*/  FSETP.GEU.AND P1, PT, |R17|, 4.2275390625, PT ;  /* 0x408748001100780b */ /* 0x000fe20003f2e200 */
[C---:B------:R-:W-:Y:S02]  /*19d0*/  DADD R18, R16.reuse, +INF ;  /* 0x7ff0000010127429 */ /* 0x040fe40000000000 */
[----:B------:R-:W-:-:S08]  /*19e0*/  DSETP.GEU.AND P0, PT, R16, RZ, PT ;  /* 0x000000ff1000722a */ /* 0x000fd00003f0e000 */
[----:B------:R-:W-:Y:S02]  /*19f0*/  FSEL R18, R18, RZ, P0 ;  /* 0x000000ff12127208 */ /* 0x000fe40000000000 */
[----:B------:R-:W-:Y:S02]  /*1a00*/  @!P1 LEA.HI R7, R14, R14, RZ, 0x1 ;  /* 0x0000000e0e079211 */ /* 0x000fe400078f08ff */
[----:B------:R-:W-:Y:S02]  /*1a10*/  FSEL R19, R19, RZ, P0 ;  /* 0x000000ff13137208 */ /* 0x000fe40000000000 */
[----:B------:R-:W-:-:S05]  /*1a20*/  @!P1 SHF.R.S32.HI R7, RZ, 0x1, R7 ;  /* 0x00000001ff079819 */ /* 0x000fca0000011407 */
[----:B------:R-:W-:Y:S02]  /*1a30*/  @!P1 IMAD.IADD R14, R14, 0x1, -R7 ;  /* 0x000000010e0e9824 */ /* 0x000fe400078e0a07 */
[----:B------:R-:W-:-:S03]  /*1a40*/  @!P1 IMAD R21, R7, 0x100000, R21 ;  /* 0x0010000007159824 */ /* 0x000fc600078e0215 */
[----:B------:R-:W-:Y:S02]  /*1a50*/  @!P1 LEA R15, R14, 0x3ff00000, 0x14 ;  /* 0x3ff000000e0f9811 */ /* 0x000fe400078ea0ff */
[----:B------:R-:W-:-:S06]  /*1a60*/  @!P1 MOV R14, RZ ;  /* 0x000000ff000e9202 */ /* 0x000fcc0000000f00 */
[----:B------:R-:W-:-:S11]  /*1a70*/  @!P1 DMUL R18, R20, R14 ;  /* 0x0000000e14129228 */ /* 0x000fd60000000000 */
.L_x_40:
[----:B------:R-:W-:Y:S01]  /*1a80*/  DFMA R22, R22, R18, R18 ;  /* 0x000000121616722b */ /* 0x000fe20000000012 */
[----:B------:R-:W-:Y:S01]  /*1a90*/  IMAD.MOV.U32 R37, RZ, RZ, 0x0 ;  /* 0x00000000ff257424 */ /* 0x000fe200078e00ff */
[----:B------:R-:W-:-:S08]  /*1aa0*/  DSETP.NEU.AND P0, PT, |R18|, +INF , PT ;  /* 0x7ff000001200742a */ /* 0x000fd00003f0d200 */
[----:B------:R-:W-:Y:S02]  /*1ab0*/  FSEL R7, R18, R22, !P0 ;  /* 0x0000001612077208 */ /* 0x000fe40004000000 */
[----:B------:R-:W-:Y:S01]  /*1ac0*/  FSEL R18, R19, R23, !P0 ;  /* 0x0000001713127208 */ /* 0x000fe20004000000 */
[----:B------:R-:W-:Y:S06]  /*1ad0*/  RET.REL.NODEC R36 `(_Z20find_cheapest_kerneliPKdS0_PViPdPiS4_) ;  /* 0xffffffe424487950 */ /* 0x000fec0003c3ffff */
.L_x_41:
        /* <DEDUP_REMOVED lines=10> */
.L_x_44:


//--------------------- .text._Z17initialize_kerneliPd --------------------------
	.section	.text._Z17initialize_kerneliPd,"ax",@progbits
	.align	128
        .global         _Z17initialize_kerneliPd
        .type           _Z17initialize_kerneliPd,@function
        .size           _Z17initialize_kerneliPd,(.L_x_47 - _Z17initialize_kerneliPd)
        .other          _Z17initialize_kerneliPd,@"STO_CUDA_ENTRY STV_DEFAULT"
_Z17initialize_kerneliPd:
.text._Z17initialize_kerneliPd:
        /* <DEDUP_REMOVED lines=8> */
[----:B------:R-:W0:Y:S01]  /*0080*/  LDC.64 R2, c[0x0][0x388] ;  /* 0x0000e200ff027b82 */ /* 0x000e220000000a00 */
[----:B------:R-:W1:Y:S01]  /*0090*/  LDCU.64 UR4, c[0x0][0x358] ;  /* 0x00006b00ff0477ac */ /* 0x000e620008000a00 */
[----:B------:R-:W-:Y:S02]  /*00a0*/  MOV R4, 0xffffffff ;  /* 0xffffffff00047802 */ /* 0x000fe40000000f00 */
[----:B------:R-:W-:Y:S01]  /*00b0*/  MOV R5, 0x7fefffff ;  /* 0x7fefffff00057802 */ /* 0x000fe20000000f00 */
[----:B0-----:R-:W-:-:S05]  /*00c0*/  IMAD.WIDE R2, R7, 0x8, R2 ;  /* 0x0000000807027825 */ /* 0x001fca00078e0202 */
[----:B-1----:R-:W-:Y:S01]  /*00d0*/  STG.E.64 desc[UR4][R2.64], R4 ;  /* 0x0000000402007986 */ /* 0x002fe2000c101b04 */
[----:B------:R-:W-:Y:S05]  /*00e0*/  EXIT ;  /* 0x000000000000794d */ /* 0x000fea0003800000 */
.L_x_42:
        /* <DEDUP_REMOVED lines=9> */
.L_x_47:


//--------------------- .nv.shared.reserved.0     --------------------------
	.section	.nv.shared.reserved.0,"aw",@nobits
	.weak		__nv_reservedSMEM_offset_0_alias
	.size		__nv_reservedSMEM_offset_0_alias, 0, 64
	.other		__nv_reservedSMEM_offset_0_alias,@"STO_CUDA_RESERVED_SHARED STV_DEFAULT"
__nv_reservedSMEM_offset_0_alias:
	.zero		0
	.zero		64


//--------------------- .nv.constant0._Z12merge_kerneliPViPdPiS2_P7MSTEdgeS2_PVb --------------------------
	.section	.nv.constant0._Z12merge_kerneliPViPdPiS2_P7MSTEdgeS2_PVb,"a",@progbits
	.sectionflags	@""
	.align	4
.nv.constant0._Z12merge_kerneliPViPdPiS2_P7MSTEdgeS2_PVb:
	.zero		960


//--------------------- .nv.constant0._Z20find_cheapest_kerneliPKdS0_PViPdPiS4_ --------------------------
	.section	.nv.constant0._Z20find_cheapest_kerneliPKdS0_PViPdPiS4_,"a",@progbits
	.sectionflags	@""
	.align	4
.nv.constant0._Z20find_cheapest_kerneliPKdS0_PViPdPiS4_:
	.zero		952


//--------------------- .nv.constant0._Z17initialize_kerneliPd --------------------------
	.section	.nv.constant0._Z17initialize_kerneliPd,"a",@progbits
	.sectionflags	@""
	.align	4
.nv.constant0._Z17initialize_kerneliPd:
	.zero		912


//--------------------- SYMBOLS --------------------------

	.type		.nv.reservedSmem.offset0,@object
	.size		.nv.reservedSmem.offset0,0x4
